	.target	sm_90a

	.elftype	@"ET_EXEC"


//--------------------- .note.nv.tkinfo           --------------------------
	.section	.note.nv.tkinfo,"",@"SHT_NOTE"
	.sectionflags	@"SHF_NOTE_NV_TKINFO"
	.tkinfo
        /*0018*/ 	.word	0x00000002
        /*0030*/ 	.string	""
        /*0030*/ 	.string	"ptxas"
        /*0030*/ 	.string	"Cuda compilation tools, release 13.0, V13.0.88"
        /*0030*/ 	.string	"Build cuda_13.0.r13.0/compiler.36424714_0"
        /*0030*/ 	.string	"-arch sm_90a -m 64 "



//--------------------- .note.nv.cuinfo           --------------------------
	.section	.note.nv.cuinfo,"",@"SHT_NOTE"
	.sectionflags	@"SHF_NOTE_NV_CUINFO"
        /*0018*/ 	.short	0x0002
        /*001a*/ 	.short	0x005a
        /*001c*/ 	.short	0x0082
	.zero		2


//--------------------- .nv.info                  --------------------------
	.section	.nv.info,"",@"SHT_CUDA_INFO"
	.align	4


	//----- nvinfo : EIATTR_REGCOUNT
	.align		4
        /*0000*/ 	.byte	0x04, 0x2f
        /*0002*/ 	.short	(.L_12 - .L_11)
	.align		4
.L_11:
        /*0004*/ 	.word	index@(_ZN7cutlass13device_kernelIN5flash19enable_sm80_to_sm89INS1_16FlashAttnFwdSm80INS1_25CollectiveMainloopFwdSm80ILi4ELi1ELb0EN4cute5tupleIJNS5_1CILi128EEENS7_ILi112EEENS7_ILi64EEEEEELi64ENS_10bfloat16_tEfNS_4arch4Sm80ELb1ELb0ELb0ELb1ELb0ELb1ELb1ELb0EEENS1_21CollectiveEpilogueFwdINS6_IJS8_SA_S9_EEENS6_IJNS7_ILi1EEESI_SI_EEESC_SE_Li128ELb1ELb1ELb0ELb0EEENS1_19SingleTileSchedulerILb1ELb0ELb1ELi128EEEEEEEEEvNT_6ParamsE)
        /*0008*/ 	.word	0x00000004


	//----- nvinfo : EIATTR_FRAME_SIZE
	.align		4
.L_12:
        /*000c*/ 	.byte	0x04, 0x11
        /*000e*/ 	.short	(.L_14 - .L_13)
	.align		4
.L_13:
        /*0010*/ 	.word	index@(_ZN7cutlass13device_kernelIN5flash19enable_sm80_to_sm89INS1_16FlashAttnFwdSm80INS1_25CollectiveMainloopFwdSm80ILi4ELi1ELb0EN4cute5tupleIJNS5_1CILi128EEENS7_ILi112EEENS7_ILi64EEEEEELi64ENS_10bfloat16_tEfNS_4arch4Sm80ELb1ELb0ELb0ELb1ELb0ELb1ELb1ELb0EEENS1_21CollectiveEpilogueFwdINS6_IJS8_SA_S9_EEENS6_IJNS7_ILi1EEESI_SI_EEESC_SE_Li128ELb1ELb1ELb0ELb0EEENS1_19SingleTileSchedulerILb1ELb0ELb1ELi128EEEEEEEEEvNT_6ParamsE)
        /*0014*/ 	.word	0x00000000


	//----- nvinfo : EIATTR_REGCOUNT
	.align		4
.L_14:
        /*0018*/ 	.byte	0x04, 0x2f
        /*001a*/ 	.short	(.L_16 - .L_15)
	.align		4
.L_15:
        /*001c*/ 	.word	index@(_ZN7cutlass13device_kernelIN5flash19enable_sm80_to_sm89INS1_16FlashAttnFwdSm80INS1_25CollectiveMainloopFwdSm80ILi4ELi1ELb0EN4cute5tupleIJNS5_1CILi128EEENS7_ILi112EEENS7_ILi64EEEEEELi64ENS_10bfloat16_tEfNS_4arch4Sm80ELb1ELb0ELb0ELb1ELb0ELb0ELb1ELb0EEENS1_21CollectiveEpilogueFwdINS6_IJS8_SA_S9_EEENS6_IJNS7_ILi1EEESI_SI_EEESC_SE_Li128ELb1ELb1ELb0ELb0EEENS1_19SingleTileSchedulerILb1ELb0ELb1ELi128EEEEEEEEEvNT_6ParamsE)
        /*0020*/ 	.word	0x00000004


	//----- nvinfo : EIATTR_FRAME_SIZE
	.align		4
.L_16:
        /*0024*/ 	.byte	0x04, 0x11
        /*0026*/ 	.short	(.L_18 - .L_17)
	.align		4
.L_17:
        /*0028*/ 	.word	index@(_ZN7cutlass13device_kernelIN5flash19enable_sm80_to_sm89INS1_16FlashAttnFwdSm80INS1_25CollectiveMainloopFwdSm80ILi4ELi1ELb0EN4cute5tupleIJNS5_1CILi128EEENS7_ILi112EEENS7_ILi64EEEEEELi64ENS_10bfloat16_tEfNS_4arch4Sm80ELb1ELb0ELb0ELb1ELb0ELb0ELb1ELb0EEENS1_21CollectiveEpilogueFwdINS6_IJS8_SA_S9_EEENS6_IJNS7_ILi1EEESI_SI_EEESC_SE_Li128ELb1ELb1ELb0ELb0EEENS1_19SingleTileSchedulerILb1ELb0ELb1ELi128EEEEEEEEEvNT_6ParamsE)
        /*002c*/ 	.word	0x00000000


	//----- nvinfo : EIATTR_REGCOUNT
	.align		4
.L_18:
        /*0030*/ 	.byte	0x04, 0x2f
        /*0032*/ 	.short	(.L_20 - .L_19)
	.align		4
.L_19:
        /*0034*/ 	.word	index@(_ZN7cutlass13device_kernelIN5flash19enable_sm80_to_sm89INS1_16FlashAttnFwdSm80INS1_25CollectiveMainloopFwdSm80ILi4ELi1ELb0EN4cute5tupleIJNS5_1CILi128EEENS7_ILi112EEENS7_ILi64EEEEEELi64ENS_10bfloat16_tEfNS_4arch4Sm80ELb1ELb0ELb0ELb0ELb0ELb0ELb1ELb0EEENS1_21CollectiveEpilogueFwdINS6_IJS8_SA_S9_EEENS6_IJNS7_ILi1EEESI_SI_EEESC_SE_Li128ELb0ELb1ELb0ELb0EEENS1_30DynamicPersistentTileSchedulerILi128ELi128ELb0ELb1ELb0EEEEEEEEEvNT_6ParamsE)
        /*0038*/ 	.word	0x00000004


	//----- nvinfo : EIATTR_FRAME_SIZE
	.align		4
.L_20:
        /*003c*/ 	.byte	0x04, 0x11
        /*003e*/ 	.short	(.L_22 - .L_21)
	.align		4
.L_21:
        /*0040*/ 	.word	index@(_ZN7cutlass13device_kernelIN5flash19enable_sm80_to_sm89INS1_16FlashAttnFwdSm80INS1_25CollectiveMainloopFwdSm80ILi4ELi1ELb0EN4cute5tupleIJNS5_1CILi128EEENS7_ILi112EEENS7_ILi64EEEEEELi64ENS_10bfloat16_tEfNS_4arch4Sm80ELb1ELb0ELb0ELb0ELb0ELb0ELb1ELb0EEENS1_21CollectiveEpilogueFwdINS6_IJS8_SA_S9_EEENS6_IJNS7_ILi1EEESI_SI_EEESC_SE_Li128ELb0ELb1ELb0ELb0EEENS1_30DynamicPersistentTileSchedulerILi128ELi128ELb0ELb1ELb0EEEEEEEEEvNT_6ParamsE)
        /*0044*/ 	.word	0x00000000


	//----- nvinfo : EIATTR_REGCOUNT
	.align		4
.L_22:
        /*0048*/ 	.byte	0x04, 0x2f
        /*004a*/ 	.short	(.L_24 - .L_23)
	.align		4
.L_23:
        /*004c*/ 	.word	index@(_ZN7cutlass13device_kernelIN5flash19enable_sm80_to_sm89INS1_16FlashAttnFwdSm80INS1_25CollectiveMainloopFwdSm80ILi4ELi1ELb0EN4cute5tupleIJNS5_1CILi128EEENS7_ILi96EEENS7_ILi64EEEEEELi64ENS_10bfloat16_tEfNS_4arch4Sm80ELb0ELb1ELb0ELb1ELb0ELb1ELb1ELb0EEENS1_21CollectiveEpilogueFwdINS6_IJS8_SA_S9_EEENS6_IJNS7_ILi1EEESI_SI_EEESC_SE_Li128ELb1ELb1ELb0ELb0EEENS1_19SingleTileSchedulerILb1ELb0ELb1ELi128EEEEEEEEEvNT_6ParamsE)
        /*0050*/ 	.word	0x00000004


	//----- nvinfo : EIATTR_FRAME_SIZE
	.align		4
.L_24:
        /*0054*/ 	.byte	0x04, 0x11
        /*0056*/ 	.short	(.L_26 - .L_25)
	.align		4
.L_25:
        /*0058*/ 	.word	index@(_ZN7cutlass13device_kernelIN5flash19enable_sm80_to_sm89INS1_16FlashAttnFwdSm80INS1_25CollectiveMainloopFwdSm80ILi4ELi1ELb0EN4cute5tupleIJNS5_1CILi128EEENS7_ILi96EEENS7_ILi64EEEEEELi64ENS_10bfloat16_tEfNS_4arch4Sm80ELb0ELb1ELb0ELb1ELb0ELb1ELb1ELb0EEENS1_21CollectiveEpilogueFwdINS6_IJS8_SA_S9_EEENS6_IJNS7_ILi1EEESI_SI_EEESC_SE_Li128ELb1ELb1ELb0ELb0EEENS1_19SingleTileSchedulerILb1ELb0ELb1ELi128EEEEEEEEEvNT_6ParamsE)
        /*005c*/ 	.word	0x00000000


	//----- nvinfo : EIATTR_REGCOUNT
	.align		4
.L_26:
        /*0060*/ 	.byte	0x04, 0x2f
        /*0062*/ 	.short	(.L_28 - .L_27)
	.align		4
.L_27:
        /*0064*/ 	.word	index@(_ZN7cutlass13device_kernelIN5flash19enable_sm80_to_sm89INS1_16FlashAttnFwdSm80INS1_25CollectiveMainloopFwdSm80ILi4ELi1ELb0EN4cute5tupleIJNS5_1CILi128EEENS7_ILi96EEENS7_ILi64EEEEEELi64ENS_10bfloat16_tEfNS_4arch4Sm80ELb0ELb1ELb0ELb1ELb0ELb0ELb1ELb0EEENS1_21CollectiveEpilogueFwdINS6_IJS8_SA_S9_EEENS6_IJNS7_ILi1EEESI_SI_EEESC_SE_Li128ELb1ELb1ELb0ELb0EEENS1_19SingleTileSchedulerILb1ELb0ELb1ELi128EEEEEEEEEvNT_6ParamsE)
        /*0068*/ 	.word	0x00000004


	//----- nvinfo : EIATTR_FRAME_SIZE
	.align		4
.L_28:
        /*006c*/ 	.byte	0x04, 0x11
        /*006e*/ 	.short	(.L_30 - .L_29)
	.align		4
.L_29:
        /*0070*/ 	.word	index@(_ZN7cutlass13device_kernelIN5flash19enable_sm80_to_sm89INS1_16FlashAttnFwdSm80INS1_25CollectiveMainloopFwdSm80ILi4ELi1ELb0EN4cute5tupleIJNS5_1CILi128EEENS7_ILi96EEENS7_ILi64EEEEEELi64ENS_10bfloat16_tEfNS_4arch4Sm80ELb0ELb1ELb0ELb1ELb0ELb0ELb1ELb0EEENS1_21CollectiveEpilogueFwdINS6_IJS8_SA_S9_EEENS6_IJNS7_ILi1EEESI_SI_EEESC_SE_Li128ELb1ELb1ELb0ELb0EEENS1_19SingleTileSchedulerILb1ELb0ELb1ELi128EEEEEEEEEvNT_6ParamsE)
        /*0074*/ 	.word	0x00000000


	//----- nvinfo : EIATTR_REGCOUNT
	.align		4
.L_30:
        /*0078*/ 	.byte	0x04, 0x2f
        /*007a*/ 	.short	(.L_32 - .L_31)
	.align		4
.L_31:
        /*007c*/ 	.word	index@(_ZN7cutlass13device_kernelIN5flash19enable_sm80_to_sm89INS1_16FlashAttnFwdSm80INS1_25CollectiveMainloopFwdSm80ILi4ELi1ELb0EN4cute5tupleIJNS5_1CILi128EEENS7_ILi96EEENS7_ILi64EEEEEELi64ENS_10bfloat16_tEfNS_4arch4Sm80ELb0ELb1ELb0ELb0ELb0ELb0ELb1ELb0EEENS1_21CollectiveEpilogueFwdINS6_IJS8_SA_S9_EEENS6_IJNS7_ILi1EEESI_SI_EEESC_SE_Li128ELb0ELb1ELb0ELb0EEENS1_19SingleTileSchedulerILb0ELb0ELb1ELi128EEEEEEEEEvNT_6ParamsE)
        /*0080*/ 	.word	0x00000004


	//----- nvinfo : EIATTR_FRAME_SIZE
	.align		4
.L_32:
        /*0084*/ 	.byte	0x04, 0x11
        /*0086*/ 	.short	(.L_34 - .L_33)
	.align		4
.L_33:
        /*0088*/ 	.word	index@(_ZN7cutlass13device_kernelIN5flash19enable_sm80_to_sm89INS1_16FlashAttnFwdSm80INS1_25CollectiveMainloopFwdSm80ILi4ELi1ELb0EN4cute5tupleIJNS5_1CILi128EEENS7_ILi96EEENS7_ILi64EEEEEELi64ENS_10bfloat16_tEfNS_4arch4Sm80ELb0ELb1ELb0ELb0ELb0ELb0ELb1ELb0EEENS1_21CollectiveEpilogueFwdINS6_IJS8_SA_S9_EEENS6_IJNS7_ILi1EEESI_SI_EEESC_SE_Li128ELb0ELb1ELb0ELb0EEENS1_19SingleTileSchedulerILb0ELb0ELb1ELi128EEEEEEEEEvNT_6ParamsE)
        /*008c*/ 	.word	0x00000000


	//----- nvinfo : EIATTR_REGCOUNT
	.align		4
.L_34:
        /*0090*/ 	.byte	0x04, 0x2f
        /*0092*/ 	.short	(.L_36 - .L_35)
	.align		4
.L_35:
        /*0094*/ 	.word	index@(_ZN7cutlass13device_kernelIN5flash19enable_sm80_to_sm89INS1_16FlashAttnFwdSm80INS1_25CollectiveMainloopFwdSm80ILi4ELi1ELb0EN4cute5tupleIJNS5_1CILi128EEENS7_ILi112EEENS7_ILi64EEEEEELi64ENS_10bfloat16_tEfNS_4arch4Sm80ELb0ELb0ELb0ELb1ELb0ELb1ELb1ELb0EEENS1_21CollectiveEpilogueFwdINS6_IJS8_SA_S9_EEENS6_IJNS7_ILi1EEESI_SI_EEESC_SE_Li128ELb1ELb1ELb0ELb0EEENS1_19SingleTileSchedulerILb1ELb0ELb1ELi128EEEEEEEEEvNT_6ParamsE)
        /*0098*/ 	.word	0x00000004


	//----- nvinfo : EIATTR_FRAME_SIZE
	.align		4
.L_36:
        /*009c*/ 	.byte	0x04, 0x11
        /*009e*/ 	.short	(.L_38 - .L_37)
	.align		4
.L_37:
        /*00a0*/ 	.word	index@(_ZN7cutlass13device_kernelIN5flash19enable_sm80_to_sm89INS1_16FlashAttnFwdSm80INS1_25CollectiveMainloopFwdSm80ILi4ELi1ELb0EN4cute5tupleIJNS5_1CILi128EEENS7_ILi112EEENS7_ILi64EEEEEELi64ENS_10bfloat16_tEfNS_4arch4Sm80ELb0ELb0ELb0ELb1ELb0ELb1ELb1ELb0EEENS1_21CollectiveEpilogueFwdINS6_IJS8_SA_S9_EEENS6_IJNS7_ILi1EEESI_SI_EEESC_SE_Li128ELb1ELb1ELb0ELb0EEENS1_19SingleTileSchedulerILb1ELb0ELb1ELi128EEEEEEEEEvNT_6ParamsE)
        /*00a4*/ 	.word	0x00000000


	//----- nvinfo : EIATTR_REGCOUNT
	.align		4
.L_38:
        /*00a8*/ 	.byte	0x04, 0x2f
        /*00aa*/ 	.short	(.L_40 - .L_39)
	.align		4
.L_39:
        /*00ac*/ 	.word	index@(_ZN7cutlass13device_kernelIN5flash19enable_sm80_to_sm89INS1_16FlashAttnFwdSm80INS1_25CollectiveMainloopFwdSm80ILi4ELi1ELb0EN4cute5tupleIJNS5_1CILi128EEENS7_ILi112EEENS7_ILi64EEEEEELi64ENS_10bfloat16_tEfNS_4arch4Sm80ELb0ELb0ELb0ELb1ELb0ELb0ELb1ELb0EEENS1_21CollectiveEpilogueFwdINS6_IJS8_SA_S9_EEENS6_IJNS7_ILi1EEESI_SI_EEESC_SE_Li128ELb1ELb1ELb0ELb0EEENS1_19SingleTileSchedulerILb1ELb0ELb1ELi128EEEEEEEEEvNT_6ParamsE)
        /*00b0*/ 	.word	0x00000004


	//----- nvinfo : EIATTR_FRAME_SIZE
	.align		4
.L_40:
        /*00b4*/ 	.byte	0x04, 0x11
        /*00b6*/ 	.short	(.L_42 - .L_41)
	.align		4
.L_41:
        /*00b8*/ 	.word	index@(_ZN7cutlass13device_kernelIN5flash19enable_sm80_to_sm89INS1_16FlashAttnFwdSm80INS1_25CollectiveMainloopFwdSm80ILi4ELi1ELb0EN4cute5tupleIJNS5_1CILi128EEENS7_ILi112EEENS7_ILi64EEEEEELi64ENS_10bfloat16_tEfNS_4arch4Sm80ELb0ELb0ELb0ELb1ELb0ELb0ELb1ELb0EEENS1_21CollectiveEpilogueFwdINS6_IJS8_SA_S9_EEENS6_IJNS7_ILi1EEESI_SI_EEESC_SE_Li128ELb1ELb1ELb0ELb0EEENS1_19SingleTileSchedulerILb1ELb0ELb1ELi128EEEEEEEEEvNT_6ParamsE)
        /*00bc*/ 	.word	0x00000000


	//----- nvinfo : EIATTR_REGCOUNT
	.align		4
.L_42:
        /*00c0*/ 	.byte	0x04, 0x2f
        /*00c2*/ 	.short	(.L_44 - .L_43)
	.align		4
.L_43:
        /*00c4*/ 	.word	index@(_ZN7cutlass13device_kernelIN5flash19enable_sm80_to_sm89INS1_16FlashAttnFwdSm80INS1_25CollectiveMainloopFwdSm80ILi4ELi1ELb0EN4cute5tupleIJNS5_1CILi128EEENS7_ILi112EEENS7_ILi64EEEEEELi64ENS_10bfloat16_tEfNS_4arch4Sm80ELb0ELb0ELb0ELb0ELb0ELb0ELb1ELb0EEENS1_21CollectiveEpilogueFwdINS6_IJS8_SA_S9_EEENS6_IJNS7_ILi1EEESI_SI_EEESC_SE_Li128ELb0ELb1ELb0ELb0EEENS1_19SingleTileSchedulerILb0ELb0ELb1ELi128EEEEEEEEEvNT_6ParamsE)
        /*00c8*/ 	.word	0x00000004


	//----- nvinfo : EIATTR_FRAME_SIZE
	.align		4
.L_44:
        /*00cc*/ 	.byte	0x04, 0x11
        /*00ce*/ 	.short	(.L_46 - .L_45)
	.align		4
.L_45:
        /*00d0*/ 	.word	index@(_ZN7cutlass13device_kernelIN5flash19enable_sm80_to_sm89INS1_16FlashAttnFwdSm80INS1_25CollectiveMainloopFwdSm80ILi4ELi1ELb0EN4cute5tupleIJNS5_1CILi128EEENS7_ILi112EEENS7_ILi64EEEEEELi64ENS_10bfloat16_tEfNS_4arch4Sm80ELb0ELb0ELb0ELb0ELb0ELb0ELb1ELb0EEENS1_21CollectiveEpilogueFwdINS6_IJS8_SA_S9_EEENS6_IJNS7_ILi1EEESI_SI_EEESC_SE_Li128ELb0ELb1ELb0ELb0EEENS1_19SingleTileSchedulerILb0ELb0ELb1ELi128EEEEEEEEEvNT_6ParamsE)
        /*00d4*/ 	.word	0x00000000


	//----- nvinfo : EIATTR_MIN_STACK_SIZE
	.align		4
.L_46:
        /*00d8*/ 	.byte	0x04, 0x12
        /*00da*/ 	.short	(.L_48 - .L_47)
	.align		4
.L_47:
        /*00dc*/ 	.word	index@(_ZN7cutlass13device_kernelIN5flash19enable_sm80_to_sm89INS1_16FlashAttnFwdSm80INS1_25CollectiveMainloopFwdSm80ILi4ELi1ELb0EN4cute5tupleIJNS5_1CILi128EEENS7_ILi112EEENS7_ILi64EEEEEELi64ENS_10bfloat16_tEfNS_4arch4Sm80ELb0ELb0ELb0ELb0ELb0ELb0ELb1ELb0EEENS1_21CollectiveEpilogueFwdINS6_IJS8_SA_S9_EEENS6_IJNS7_ILi1EEESI_SI_EEESC_SE_Li128ELb0ELb1ELb0ELb0EEENS1_19SingleTileSchedulerILb0ELb0ELb1ELi128EEEEEEEEEvNT_6ParamsE)
        /*00e0*/ 	.word	0x00000000


	//----- nvinfo : EIATTR_MIN_STACK_SIZE
	.align		4
.L_48:
        /*00e4*/ 	.byte	0x04, 0x12
        /*00e6*/ 	.short	(.L_50 - .L_49)
	.align		4
.L_49:
        /*00e8*/ 	.word	index@(_ZN7cutlass13device_kernelIN5flash19enable_sm80_to_sm89INS1_16FlashAttnFwdSm80INS1_25CollectiveMainloopFwdSm80ILi4ELi1ELb0EN4cute5tupleIJNS5_1CILi128EEENS7_ILi112EEENS7_ILi64EEEEEELi64ENS_10bfloat16_tEfNS_4arch4Sm80ELb0ELb0ELb0ELb1ELb0ELb0ELb1ELb0EEENS1_21CollectiveEpilogueFwdINS6_IJS8_SA_S9_EEENS6_IJNS7_ILi1EEESI_SI_EEESC_SE_Li128ELb1ELb1ELb0ELb0EEENS1_19SingleTileSchedulerILb1ELb0ELb1ELi128EEEEEEEEEvNT_6ParamsE)
        /*00ec*/ 	.word	0x00000000


	//----- nvinfo : EIATTR_MIN_STACK_SIZE
	.align		4
.L_50:
        /*00f0*/ 	.byte	0x04, 0x12
        /*00f2*/ 	.short	(.L_52 - .L_51)
	.align		4
.L_51:
        /*00f4*/ 	.word	index@(_ZN7cutlass13device_kernelIN5flash19enable_sm80_to_sm89INS1_16FlashAttnFwdSm80INS1_25CollectiveMainloopFwdSm80ILi4ELi1ELb0EN4cute5tupleIJNS5_1CILi128EEENS7_ILi112EEENS7_ILi64EEEEEELi64ENS_10bfloat16_tEfNS_4arch4Sm80ELb0ELb0ELb0ELb1ELb0ELb1ELb1ELb0EEENS1_21CollectiveEpilogueFwdINS6_IJS8_SA_S9_EEENS6_IJNS7_ILi1EEESI_SI_EEESC_SE_Li128ELb1ELb1ELb0ELb0EEENS1_19SingleTileSchedulerILb1ELb0ELb1ELi128EEEEEEEEEvNT_6ParamsE)
        /*00f8*/ 	.word	0x00000000


	//----- nvinfo : EIATTR_MIN_STACK_SIZE
	.align		4
.L_52:
        /*00fc*/ 	.byte	0x04, 0x12
        /*00fe*/ 	.short	(.L_54 - .L_53)
	.align		4
.L_53:
        /*0100*/ 	.word	index@(_ZN7cutlass13device_kernelIN5flash19enable_sm80_to_sm89INS1_16FlashAttnFwdSm80INS1_25CollectiveMainloopFwdSm80ILi4ELi1ELb0EN4cute5tupleIJNS5_1CILi128EEENS7_ILi96EEENS7_ILi64EEEEEELi64ENS_10bfloat16_tEfNS_4arch4Sm80ELb0ELb1ELb0ELb0ELb0ELb0ELb1ELb0EEENS1_21CollectiveEpilogueFwdINS6_IJS8_SA_S9_EEENS6_IJNS7_ILi1EEESI_SI_EEESC_SE_Li128ELb0ELb1ELb0ELb0EEENS1_19SingleTileSchedulerILb0ELb0ELb1ELi128EEEEEEEEEvNT_6ParamsE)
        /*0104*/ 	.word	0x00000000


	//----- nvinfo : EIATTR_MIN_STACK_SIZE
	.align		4
.L_54:
        /*0108*/ 	.byte	0x04, 0x12
        /*010a*/ 	.short	(.L_56 - .L_55)
	.align		4
.L_55:
        /*010c*/ 	.word	index@(_ZN7cutlass13device_kernelIN5flash19enable_sm80_to_sm89INS1_16FlashAttnFwdSm80INS1_25CollectiveMainloopFwdSm80ILi4ELi1ELb0EN4cute5tupleIJNS5_1CILi128EEENS7_ILi96EEENS7_ILi64EEEEEELi64ENS_10bfloat16_tEfNS_4arch4Sm80ELb0ELb1ELb0ELb1ELb0ELb0ELb1ELb0EEENS1_21CollectiveEpilogueFwdINS6_IJS8_SA_S9_EEENS6_IJNS7_ILi1EEESI_SI_EEESC_SE_Li128ELb1ELb1ELb0ELb0EEENS1_19SingleTileSchedulerILb1ELb0ELb1ELi128EEEEEEEEEvNT_6ParamsE)
        /*0110*/ 	.word	0x00000000


	//----- nvinfo : EIATTR_MIN_STACK_SIZE
	.align		4
.L_56:
        /*0114*/ 	.byte	0x04, 0x12
        /*0116*/ 	.short	(.L_58 - .L_57)
	.align		4
.L_57:
        /*0118*/ 	.word	index@(_ZN7cutlass13device_kernelIN5flash19enable_sm80_to_sm89INS1_16FlashAttnFwdSm80INS1_25CollectiveMainloopFwdSm80ILi4ELi1ELb0EN4cute5tupleIJNS5_1CILi128EEENS7_ILi96EEENS7_ILi64EEEEEELi64ENS_10bfloat16_tEfNS_4arch4Sm80ELb0ELb1ELb0ELb1ELb0ELb1ELb1ELb0EEENS1_21CollectiveEpilogueFwdINS6_IJS8_SA_S9_EEENS6_IJNS7_ILi1EEESI_SI_EEESC_SE_Li128ELb1ELb1ELb0ELb0EEENS1_19SingleTileSchedulerILb1ELb0ELb1ELi128EEEEEEEEEvNT_6ParamsE)
        /*011c*/ 	.word	0x00000000


	//----- nvinfo : EIATTR_MIN_STACK_SIZE
	.align		4
.L_58:
        /*0120*/ 	.byte	0x04, 0x12
        /*0122*/ 	.short	(.L_60 - .L_59)
	.align		4
.L_59:
        /*0124*/ 	.word	index@(_ZN7cutlass13device_kernelIN5flash19enable_sm80_to_sm89INS1_16FlashAttnFwdSm80INS1_25CollectiveMainloopFwdSm80ILi4ELi1ELb0EN4cute5tupleIJNS5_1CILi128EEENS7_ILi112EEENS7_ILi64EEEEEELi64ENS_10bfloat16_tEfNS_4arch4Sm80ELb1ELb0ELb0ELb0ELb0ELb0ELb1ELb0EEENS1_21CollectiveEpilogueFwdINS6_IJS8_SA_S9_EEENS6_IJNS7_ILi1EEESI_SI_EEESC_SE_Li128ELb0ELb1ELb0ELb0EEENS1_30DynamicPersistentTileSchedulerILi128ELi128ELb0ELb1ELb0EEEEEEEEEvNT_6ParamsE)
        /*0128*/ 	.word	0x00000000


	//----- nvinfo : EIATTR_MIN_STACK_SIZE
	.align		4
.L_60:
        /*012c*/ 	.byte	0x04, 0x12
        /*012e*/ 	.short	(.L_62 - .L_61)
	.align		4
.L_61:
        /*0130*/ 	.word	index@(_ZN7cutlass13device_kernelIN5flash19enable_sm80_to_sm89INS1_16FlashAttnFwdSm80INS1_25CollectiveMainloopFwdSm80ILi4ELi1ELb0EN4cute5tupleIJNS5_1CILi128EEENS7_ILi112EEENS7_ILi64EEEEEELi64ENS_10bfloat16_tEfNS_4arch4Sm80ELb1ELb0ELb0ELb1ELb0ELb0ELb1ELb0EEENS1_21CollectiveEpilogueFwdINS6_IJS8_SA_S9_EEENS6_IJNS7_ILi1EEESI_SI_EEESC_SE_Li128ELb1ELb1ELb0ELb0EEENS1_19SingleTileSchedulerILb1ELb0ELb1ELi128EEEEEEEEEvNT_6ParamsE)
        /*0134*/ 	.word	0x00000000


	//----- nvinfo : EIATTR_MIN_STACK_SIZE
	.align		4
.L_62:
        /*0138*/ 	.byte	0x04, 0x12
        /*013a*/ 	.short	(.L_64 - .L_63)
	.align		4
.L_63:
        /*013c*/ 	.word	index@(_ZN7cutlass13device_kernelIN5flash19enable_sm80_to_sm89INS1_16FlashAttnFwdSm80INS1_25CollectiveMainloopFwdSm80ILi4ELi1ELb0EN4cute5tupleIJNS5_1CILi128EEENS7_ILi112EEENS7_ILi64EEEEEELi64ENS_10bfloat16_tEfNS_4arch4Sm80ELb1ELb0ELb0ELb1ELb0ELb1ELb1ELb0EEENS1_21CollectiveEpilogueFwdINS6_IJS8_SA_S9_EEENS6_IJNS7_ILi1EEESI_SI_EEESC_SE_Li128ELb1ELb1ELb0ELb0EEENS1_19SingleTileSchedulerILb1ELb0ELb1ELi128EEEEEEEEEvNT_6ParamsE)
        /*0140*/ 	.word	0x00000000
.L_64:


//--------------------- .nv.compat                --------------------------
	.section	.nv.compat,"",@"SHT_CUDA_COMPAT_INFO"
	.align	4
        /*0000*/ 	.byte	0x02, 0x09, 0x01, 0x00, 0x02, 0x02, 0x01, 0x00, 0x02, 0x05, 0x05, 0x00, 0x03, 0x07, 0x01, 0x01
        /*0010*/ 	.byte	0x02, 0x03, 0x00, 0x00, 0x02, 0x06, 0x01, 0x00, 0x04, 0x0b, 0x08, 0x00, 0x00, 0x00, 0x00, 0x00
        /*0020*/ 	.byte	0x00, 0x00, 0x00, 0x00


//--------------------- .nv.info._ZN7cutlass13device_kernelIN5flash19enable_sm80_to_sm89INS1_16FlashAttnFwdSm80INS1_25CollectiveMainloopFwdSm80ILi4ELi1ELb0EN4cute5tupleIJNS5_1CILi128EEENS7_ILi112EEENS7_ILi64EEEEEELi64ENS_10bfloat16_tEfNS_4arch4Sm80ELb0ELb0ELb0ELb0ELb0ELb0ELb1ELb0EEENS1_21CollectiveEpilogueFwdINS6_IJS8_SA_S9_EEENS6_IJNS7_ILi1EEESI_SI_EEESC_SE_Li128ELb0ELb1ELb0ELb0EEENS1_19SingleTileSchedulerILb0ELb0ELb1ELi128EEEEEEEEEvNT_6ParamsE --------------------------
	.section	.nv.info._ZN7cutlass13device_kernelIN5flash19enable_sm80_to_sm89INS1_16FlashAttnFwdSm80INS1_25CollectiveMainloopFwdSm80ILi4ELi1ELb0EN4cute5tupleIJNS5_1CILi128EEENS7_ILi112EEENS7_ILi64EEEEEELi64ENS_10bfloat16_tEfNS_4arch4Sm80ELb0ELb0ELb0ELb0ELb0ELb0ELb1ELb0EEENS1_21CollectiveEpilogueFwdINS6_IJS8_SA_S9_EEENS6_IJNS7_ILi1EEESI_SI_EEESC_SE_Li128ELb0ELb1ELb0ELb0EEENS1_19SingleTileSchedulerILb0ELb0ELb1ELi128EEEEEEEEEvNT_6ParamsE,"",@"SHT_CUDA_INFO"
	.sectionflags	@""
	.align	4


	//----- nvinfo : EIATTR_CUDA_API_VERSION
	.align		4
        /*0000*/ 	.byte	0x04, 0x37
        /*0002*/ 	.short	(.L_66 - .L_65)
.L_65:
        /*0004*/ 	.word	0x00000082


	//----- nvinfo : EIATTR_KPARAM_INFO
	.align		4
.L_66:
        /*0008*/ 	.byte	0x04, 0x17
        /*000a*/ 	.short	(.L_68 - .L_67)
.L_67:
        /*000c*/ 	.word	0x00000000
        /*0010*/ 	.short	0x0000
        /*0012*/ 	.short	0x0000
        /*0014*/ 	.byte	0x00, 0xf0, 0x61, 0x10


	//----- nvinfo : EIATTR_SPARSE_MMA_MASK
	.align		4
.L_68:
        /*0018*/ 	.byte	0x03, 0x50
        /*001a*/ 	.short	0x0000


	//----- nvinfo : EIATTR_MAXREG_COUNT
	.align		4
        /*001c*/ 	.byte	0x03, 0x1b
        /*001e*/ 	.short	0x00ff


	//----- nvinfo : EIATTR_MERCURY_ISA_VERSION
	.align		4
        /*0020*/ 	.byte	0x03, 0x5f
        /*0022*/ 	.short	0x0101


	//----- nvinfo : EIATTR_EXIT_INSTR_OFFSETS
	.align		4
        /*0024*/ 	.byte	0x04, 0x1c
        /*0026*/ 	.short	(.L_70 - .L_69)


	//   ....[0]....
.L_69:
        /*0028*/ 	.word	0x00000010


	//----- nvinfo : EIATTR_MAX_THREADS
	.align		4
.L_70:
        /*002c*/ 	.byte	0x04, 0x05
        /*002e*/ 	.short	(.L_72 - .L_71)
.L_71:
        /*0030*/ 	.word	0x00000080
        /*0034*/ 	.word	0x00000001
        /*0038*/ 	.word	0x00000001


	//----- nvinfo : EIATTR_CBANK_PARAM_SIZE
	.align		4
.L_72:
        /*003c*/ 	.byte	0x03, 0x19
        /*003e*/ 	.short	0x0418


	//----- nvinfo : EIATTR_PARAM_CBANK
	.align		4
        /*0040*/ 	.byte	0x04, 0x0a
        /*0042*/ 	.short	(.L_74 - .L_73)
	.align		4
.L_73:
        /*0044*/ 	.word	index@(.nv.constant0._ZN7cutlass13device_kernelIN5flash19enable_sm80_to_sm89INS1_16FlashAttnFwdSm80INS1_25CollectiveMainloopFwdSm80ILi4ELi1ELb0EN4cute5tupleIJNS5_1CILi128EEENS7_ILi112EEENS7_ILi64EEEEEELi64ENS_10bfloat16_tEfNS_4arch4Sm80ELb0ELb0ELb0ELb0ELb0ELb0ELb1ELb0EEENS1_21CollectiveEpilogueFwdINS6_IJS8_SA_S9_EEENS6_IJNS7_ILi1EEESI_SI_EEESC_SE_Li128ELb0ELb1ELb0ELb0EEENS1_19SingleTileSchedulerILb0ELb0ELb1ELi128EEEEEEEEEvNT_6ParamsE)
        /*0048*/ 	.short	0x0210
        /*004a*/ 	.short	0x0418


	//----- nvinfo : EIATTR_SW_WAR
	.align		4
.L_74:
        /*004c*/ 	.byte	0x04, 0x36
        /*004e*/ 	.short	(.L_76 - .L_75)
.L_75:
        /*0050*/ 	.word	0x00000008
.L_76:


//--------------------- .nv.info._ZN7cutlass13device_kernelIN5flash19enable_sm80_to_sm89INS1_16FlashAttnFwdSm80INS1_25CollectiveMainloopFwdSm80ILi4ELi1ELb0EN4cute5tupleIJNS5_1CILi128EEENS7_ILi112EEENS7_ILi64EEEEEELi64ENS_10bfloat16_tEfNS_4arch4Sm80ELb0ELb0ELb0ELb1ELb0ELb0ELb1ELb0EEENS1_21CollectiveEpilogueFwdINS6_IJS8_SA_S9_EEENS6_IJNS7_ILi1EEESI_SI_EEESC_SE_Li128ELb1ELb1ELb0ELb0EEENS1_19SingleTileSchedulerILb1ELb0ELb1ELi128EEEEEEEEEvNT_6ParamsE --------------------------
	.section	.nv.info._ZN7cutlass13device_kernelIN5flash19enable_sm80_to_sm89INS1_16FlashAttnFwdSm80INS1_25CollectiveMainloopFwdSm80ILi4ELi1ELb0EN4cute5tupleIJNS5_1CILi128EEENS7_ILi112EEENS7_ILi64EEEEEELi64ENS_10bfloat16_tEfNS_4arch4Sm80ELb0ELb0ELb0ELb1ELb0ELb0ELb1ELb0EEENS1_21CollectiveEpilogueFwdINS6_IJS8_SA_S9_EEENS6_IJNS7_ILi1EEESI_SI_EEESC_SE_Li128ELb1ELb1ELb0ELb0EEENS1_19SingleTileSchedulerILb1ELb0ELb1ELi128EEEEEEEEEvNT_6ParamsE,"",@"SHT_CUDA_INFO"
	.sectionflags	@""
	.align	4


	//----- nvinfo : EIATTR_CUDA_API_VERSION
	.align		4
        /*0000*/ 	.byte	0x04, 0x37
        /*0002*/ 	.short	(.L_78 - .L_77)
.L_77:
        /*0004*/ 	.word	0x00000082


	//----- nvinfo : EIATTR_KPARAM_INFO
	.align		4
.L_78:
        /*0008*/ 	.byte	0x04, 0x17
        /*000a*/ 	.short	(.L_80 - .L_79)
.L_79:
        /*000c*/ 	.word	0x00000000
        /*0010*/ 	.short	0x0000
        /*0012*/ 	.short	0x0000
        /*0014*/ 	.byte	0x00, 0xf0, 0x61, 0x10


	//----- nvinfo : EIATTR_SPARSE_MMA_MASK
	.align		4
.L_80:
        /*0018*/ 	.byte	0x03, 0x50
        /*001a*/ 	.short	0x0000


	//----- nvinfo : EIATTR_MAXREG_COUNT
	.align		4
        /*001c*/ 	.byte	0x03, 0x1b
        /*001e*/ 	.short	0x00ff


	//----- nvinfo : EIATTR_MERCURY_ISA_VERSION
	.align		4
        /*0020*/ 	.byte	0x03, 0x5f
        /*0022*/ 	.short	0x0101


	//----- nvinfo : EIATTR_EXIT_INSTR_OFFSETS
	.align		4
        /*0024*/ 	.byte	0x04, 0x1c
        /*0026*/ 	.short	(.L_82 - .L_81)


	//   ....[0]....
.L_81:
        /*0028*/ 	.word	0x00000010


	//----- nvinfo : EIATTR_MAX_THREADS
	.align		4
.L_82:
        /*002c*/ 	.byte	0x04, 0x05
        /*002e*/ 	.short	(.L_84 - .L_83)
.L_83:
        /*0030*/ 	.word	0x00000080
        /*0034*/ 	.word	0x00000001
        /*0038*/ 	.word	0x00000001


	//----- nvinfo : EIATTR_CBANK_PARAM_SIZE
	.align		4
.L_84:
        /*003c*/ 	.byte	0x03, 0x19
        /*003e*/ 	.short	0x0418


	//----- nvinfo : EIATTR_PARAM_CBANK
	.align		4
        /*0040*/ 	.byte	0x04, 0x0a
        /*0042*/ 	.short	(.L_86 - .L_85)
	.align		4
.L_85:
        /*0044*/ 	.word	index@(.nv.constant0._ZN7cutlass13device_kernelIN5flash19enable_sm80_to_sm89INS1_16FlashAttnFwdSm80INS1_25CollectiveMainloopFwdSm80ILi4ELi1ELb0EN4cute5tupleIJNS5_1CILi128EEENS7_ILi112EEENS7_ILi64EEEEEELi64ENS_10bfloat16_tEfNS_4arch4Sm80ELb0ELb0ELb0ELb1ELb0ELb0ELb1ELb0EEENS1_21CollectiveEpilogueFwdINS6_IJS8_SA_S9_EEENS6_IJNS7_ILi1EEESI_SI_EEESC_SE_Li128ELb1ELb1ELb0ELb0EEENS1_19SingleTileSchedulerILb1ELb0ELb1ELi128EEEEEEEEEvNT_6ParamsE)
        /*0048*/ 	.short	0x0210
        /*004a*/ 	.short	0x0418


	//----- nvinfo : EIATTR_SW_WAR
	.align		4
.L_86:
        /*004c*/ 	.byte	0x04, 0x36
        /*004e*/ 	.short	(.L_88 - .L_87)
.L_87:
        /*0050*/ 	.word	0x00000008
.L_88:


//--------------------- .nv.info._ZN7cutlass13device_kernelIN5flash19enable_sm80_to_sm89INS1_16FlashAttnFwdSm80INS1_25CollectiveMainloopFwdSm80ILi4ELi1ELb0EN4cute5tupleIJNS5_1CILi128EEENS7_ILi112EEENS7_ILi64EEEEEELi64ENS_10bfloat16_tEfNS_4arch4Sm80ELb0ELb0ELb0ELb1ELb0ELb1ELb1ELb0EEENS1_21CollectiveEpilogueFwdINS6_IJS8_SA_S9_EEENS6_IJNS7_ILi1EEESI_SI_EEESC_SE_Li128ELb1ELb1ELb0ELb0EEENS1_19SingleTileSchedulerILb1ELb0ELb1ELi128EEEEEEEEEvNT_6ParamsE --------------------------
	.section	.nv.info._ZN7cutlass13device_kernelIN5flash19enable_sm80_to_sm89INS1_16FlashAttnFwdSm80INS1_25CollectiveMainloopFwdSm80ILi4ELi1ELb0EN4cute5tupleIJNS5_1CILi128EEENS7_ILi112EEENS7_ILi64EEEEEELi64ENS_10bfloat16_tEfNS_4arch4Sm80ELb0ELb0ELb0ELb1ELb0ELb1ELb1ELb0EEENS1_21CollectiveEpilogueFwdINS6_IJS8_SA_S9_EEENS6_IJNS7_ILi1EEESI_SI_EEESC_SE_Li128ELb1ELb1ELb0ELb0EEENS1_19SingleTileSchedulerILb1ELb0ELb1ELi128EEEEEEEEEvNT_6ParamsE,"",@"SHT_CUDA_INFO"
	.sectionflags	@""
	.align	4


	//----- nvinfo : EIATTR_CUDA_API_VERSION
	.align		4
        /*0000*/ 	.byte	0x04, 0x37
        /*0002*/ 	.short	(.L_90 - .L_89)
.L_89:
        /*0004*/ 	.word	0x00000082


	//----- nvinfo : EIATTR_KPARAM_INFO
	.align		4
.L_90:
        /*0008*/ 	.byte	0x04, 0x17
        /*000a*/ 	.short	(.L_92 - .L_91)
.L_91:
        /*000c*/ 	.word	0x00000000
        /*0010*/ 	.short	0x0000
        /*0012*/ 	.short	0x0000
        /*0014*/ 	.byte	0x00, 0xf0, 0x61, 0x10


	//----- nvinfo : EIATTR_SPARSE_MMA_MASK
	.align		4
.L_92:
        /*0018*/ 	.byte	0x03, 0x50
        /*001a*/ 	.short	0x0000


	//----- nvinfo : EIATTR_MAXREG_COUNT
	.align		4
        /*001c*/ 	.byte	0x03, 0x1b
        /*001e*/ 	.short	0x00ff


	//----- nvinfo : EIATTR_MERCURY_ISA_VERSION
	.align		4
        /*0020*/ 	.byte	0x03, 0x5f
        /*0022*/ 	.short	0x0101


	//----- nvinfo : EIATTR_EXIT_INSTR_OFFSETS
	.align		4
        /*0024*/ 	.byte	0x04, 0x1c
        /*0026*/ 	.short	(.L_94 - .L_93)


	//   ....[0]....
.L_93:
        /*0028*/ 	.word	0x00000010


	//----- nvinfo : EIATTR_MAX_THREADS
	.align		4
.L_94:
        /*002c*/ 	.byte	0x04, 0x05
        /*002e*/ 	.short	(.L_96 - .L_95)
.L_95:
        /*0030*/ 	.word	0x00000080
        /*0034*/ 	.word	0x00000001
        /*0038*/ 	.word	0x00000001


	//----- nvinfo : EIATTR_CBANK_PARAM_SIZE
	.align		4
.L_96:
        /*003c*/ 	.byte	0x03, 0x19
        /*003e*/ 	.short	0x0418


	//----- nvinfo : EIATTR_PARAM_CBANK
	.align		4
        /*0040*/ 	.byte	0x04, 0x0a
        /*0042*/ 	.short	(.L_98 - .L_97)
	.align		4
.L_97:
        /*0044*/ 	.word	index@(.nv.constant0._ZN7cutlass13device_kernelIN5flash19enable_sm80_to_sm89INS1_16FlashAttnFwdSm80INS1_25CollectiveMainloopFwdSm80ILi4ELi1ELb0EN4cute5tupleIJNS5_1CILi128EEENS7_ILi112EEENS7_ILi64EEEEEELi64ENS_10bfloat16_tEfNS_4arch4Sm80ELb0ELb0ELb0ELb1ELb0ELb1ELb1ELb0EEENS1_21CollectiveEpilogueFwdINS6_IJS8_SA_S9_EEENS6_IJNS7_ILi1EEESI_SI_EEESC_SE_Li128ELb1ELb1ELb0ELb0EEENS1_19SingleTileSchedulerILb1ELb0ELb1ELi128EEEEEEEEEvNT_6ParamsE)
        /*0048*/ 	.short	0x0210
        /*004a*/ 	.short	0x0418


	//----- nvinfo : EIATTR_SW_WAR
	.align		4
.L_98:
        /*004c*/ 	.byte	0x04, 0x36
        /*004e*/ 	.short	(.L_100 - .L_99)
.L_99:
        /*0050*/ 	.word	0x00000008
.L_100:


//--------------------- .nv.info._ZN7cutlass13device_kernelIN5flash19enable_sm80_to_sm89INS1_16FlashAttnFwdSm80INS1_25CollectiveMainloopFwdSm80ILi4ELi1ELb0EN4cute5tupleIJNS5_1CILi128EEENS7_ILi96EEENS7_ILi64EEEEEELi64ENS_10bfloat16_tEfNS_4arch4Sm80ELb0ELb1ELb0ELb0ELb0ELb0ELb1ELb0EEENS1_21CollectiveEpilogueFwdINS6_IJS8_SA_S9_EEENS6_IJNS7_ILi1EEESI_SI_EEESC_SE_Li128ELb0ELb1ELb0ELb0EEENS1_19SingleTileSchedulerILb0ELb0ELb1ELi128EEEEEEEEEvNT_6ParamsE --------------------------
	.section	.nv.info._ZN7cutlass13device_kernelIN5flash19enable_sm80_to_sm89INS1_16FlashAttnFwdSm80INS1_25CollectiveMainloopFwdSm80ILi4ELi1ELb0EN4cute5tupleIJNS5_1CILi128EEENS7_ILi96EEENS7_ILi64EEEEEELi64ENS_10bfloat16_tEfNS_4arch4Sm80ELb0ELb1ELb0ELb0ELb0ELb0ELb1ELb0EEENS1_21CollectiveEpilogueFwdINS6_IJS8_SA_S9_EEENS6_IJNS7_ILi1EEESI_SI_EEESC_SE_Li128ELb0ELb1ELb0ELb0EEENS1_19SingleTileSchedulerILb0ELb0ELb1ELi128EEEEEEEEEvNT_6ParamsE,"",@"SHT_CUDA_INFO"
	.sectionflags	@""
	.align	4


	//----- nvinfo : EIATTR_CUDA_API_VERSION
	.align		4
        /*0000*/ 	.byte	0x04, 0x37
        /*0002*/ 	.short	(.L_102 - .L_101)
.L_101:
        /*0004*/ 	.word	0x00000082


	//----- nvinfo : EIATTR_KPARAM_INFO
	.align		4
.L_102:
        /*0008*/ 	.byte	0x04, 0x17
        /*000a*/ 	.short	(.L_104 - .L_103)
.L_103:
        /*000c*/ 	.word	0x00000000
        /*0010*/ 	.short	0x0000
        /*0012*/ 	.short	0x0000
        /*0014*/ 	.byte	0x00, 0xf0, 0x61, 0x10


	//----- nvinfo : EIATTR_SPARSE_MMA_MASK
	.align		4
.L_104:
        /*0018*/ 	.byte	0x03, 0x50
        /*001a*/ 	.short	0x0000


	//----- nvinfo : EIATTR_MAXREG_COUNT
	.align		4
        /*001c*/ 	.byte	0x03, 0x1b
        /*001e*/ 	.short	0x00ff


	//----- nvinfo : EIATTR_MERCURY_ISA_VERSION
	.align		4
        /*0020*/ 	.byte	0x03, 0x5f
        /*0022*/ 	.short	0x0101


	//----- nvinfo : EIATTR_EXIT_INSTR_OFFSETS
	.align		4
        /*0024*/ 	.byte	0x04, 0x1c
        /*0026*/ 	.short	(.L_106 - .L_105)


	//   ....[0]....
.L_105:
        /*0028*/ 	.word	0x00000010


	//----- nvinfo : EIATTR_MAX_THREADS
	.align		4
.L_106:
        /*002c*/ 	.byte	0x04, 0x05
        /*002e*/ 	.short	(.L_108 - .L_107)
.L_107:
        /*0030*/ 	.word	0x00000080
        /*0034*/ 	.word	0x00000001
        /*0038*/ 	.word	0x00000001


	//----- nvinfo : EIATTR_CBANK_PARAM_SIZE
	.align		4
.L_108:
        /*003c*/ 	.byte	0x03, 0x19
        /*003e*/ 	.short	0x0418


	//----- nvinfo : EIATTR_PARAM_CBANK
	.align		4
        /*0040*/ 	.byte	0x04, 0x0a
        /*0042*/ 	.short	(.L_110 - .L_109)
	.align		4
.L_109:
        /*0044*/ 	.word	index@(.nv.constant0._ZN7cutlass13device_kernelIN5flash19enable_sm80_to_sm89INS1_16FlashAttnFwdSm80INS1_25CollectiveMainloopFwdSm80ILi4ELi1ELb0EN4cute5tupleIJNS5_1CILi128EEENS7_ILi96EEENS7_ILi64EEEEEELi64ENS_10bfloat16_tEfNS_4arch4Sm80ELb0ELb1ELb0ELb0ELb0ELb0ELb1ELb0EEENS1_21CollectiveEpilogueFwdINS6_IJS8_SA_S9_EEENS6_IJNS7_ILi1EEESI_SI_EEESC_SE_Li128ELb0ELb1ELb0ELb0EEENS1_19SingleTileSchedulerILb0ELb0ELb1ELi128EEEEEEEEEvNT_6ParamsE)
        /*0048*/ 	.short	0x0210
        /*004a*/ 	.short	0x0418


	//----- nvinfo : EIATTR_SW_WAR
	.align		4
.L_110:
        /*004c*/ 	.byte	0x04, 0x36
        /*004e*/ 	.short	(.L_112 - .L_111)
.L_111:
        /*0050*/ 	.word	0x00000008
.L_112:


//--------------------- .nv.info._ZN7cutlass13device_kernelIN5flash19enable_sm80_to_sm89INS1_16FlashAttnFwdSm80INS1_25CollectiveMainloopFwdSm80ILi4ELi1ELb0EN4cute5tupleIJNS5_1CILi128EEENS7_ILi96EEENS7_ILi64EEEEEELi64ENS_10bfloat16_tEfNS_4arch4Sm80ELb0ELb1ELb0ELb1ELb0ELb0ELb1ELb0EEENS1_21CollectiveEpilogueFwdINS6_IJS8_SA_S9_EEENS6_IJNS7_ILi1EEESI_SI_EEESC_SE_Li128ELb1ELb1ELb0ELb0EEENS1_19SingleTileSchedulerILb1ELb0ELb1ELi128EEEEEEEEEvNT_6ParamsE --------------------------
	.section	.nv.info._ZN7cutlass13device_kernelIN5flash19enable_sm80_to_sm89INS1_16FlashAttnFwdSm80INS1_25CollectiveMainloopFwdSm80ILi4ELi1ELb0EN4cute5tupleIJNS5_1CILi128EEENS7_ILi96EEENS7_ILi64EEEEEELi64ENS_10bfloat16_tEfNS_4arch4Sm80ELb0ELb1ELb0ELb1ELb0ELb0ELb1ELb0EEENS1_21CollectiveEpilogueFwdINS6_IJS8_SA_S9_EEENS6_IJNS7_ILi1EEESI_SI_EEESC_SE_Li128ELb1ELb1ELb0ELb0EEENS1_19SingleTileSchedulerILb1ELb0ELb1ELi128EEEEEEEEEvNT_6ParamsE,"",@"SHT_CUDA_INFO"
	.sectionflags	@""
	.align	4


	//----- nvinfo : EIATTR_CUDA_API_VERSION
	.align		4
        /*0000*/ 	.byte	0x04, 0x37
        /*0002*/ 	.short	(.L_114 - .L_113)
.L_113:
        /*0004*/ 	.word	0x00000082


	//----- nvinfo : EIATTR_KPARAM_INFO
	.align		4
.L_114:
        /*0008*/ 	.byte	0x04, 0x17
        /*000a*/ 	.short	(.L_116 - .L_115)
.L_115:
        /*000c*/ 	.word	0x00000000
        /*0010*/ 	.short	0x0000
        /*0012*/ 	.short	0x0000
        /*0014*/ 	.byte	0x00, 0xf0, 0x61, 0x10


	//----- nvinfo : EIATTR_SPARSE_MMA_MASK
	.align		4
.L_116:
        /*0018*/ 	.byte	0x03, 0x50
        /*001a*/ 	.short	0x0000


	//----- nvinfo : EIATTR_MAXREG_COUNT
	.align		4
        /*001c*/ 	.byte	0x03, 0x1b
        /*001e*/ 	.short	0x00ff


	//----- nvinfo : EIATTR_MERCURY_ISA_VERSION
	.align		4
        /*0020*/ 	.byte	0x03, 0x5f
        /*0022*/ 	.short	0x0101


	//----- nvinfo : EIATTR_EXIT_INSTR_OFFSETS
	.align		4
        /*0024*/ 	.byte	0x04, 0x1c
        /*0026*/ 	.short	(.L_118 - .L_117)


	//   ....[0]....
.L_117:
        /*0028*/ 	.word	0x00000010


	//----- nvinfo : EIATTR_MAX_THREADS
	.align		4
.L_118:
        /*002c*/ 	.byte	0x04, 0x05
        /*002e*/ 	.short	(.L_120 - .L_119)
.L_119:
        /*0030*/ 	.word	0x00000080
        /*0034*/ 	.word	0x00000001
        /*0038*/ 	.word	0x00000001


	//----- nvinfo : EIATTR_CBANK_PARAM_SIZE
	.align		4
.L_120:
        /*003c*/ 	.byte	0x03, 0x19
        /*003e*/ 	.short	0x0418


	//----- nvinfo : EIATTR_PARAM_CBANK
	.align		4
        /*0040*/ 	.byte	0x04, 0x0a
        /*0042*/ 	.short	(.L_122 - .L_121)
	.align		4
.L_121:
        /*0044*/ 	.word	index@(.nv.constant0._ZN7cutlass13device_kernelIN5flash19enable_sm80_to_sm89INS1_16FlashAttnFwdSm80INS1_25CollectiveMainloopFwdSm80ILi4ELi1ELb0EN4cute5tupleIJNS5_1CILi128EEENS7_ILi96EEENS7_ILi64EEEEEELi64ENS_10bfloat16_tEfNS_4arch4Sm80ELb0ELb1ELb0ELb1ELb0ELb0ELb1ELb0EEENS1_21CollectiveEpilogueFwdINS6_IJS8_SA_S9_EEENS6_IJNS7_ILi1EEESI_SI_EEESC_SE_Li128ELb1ELb1ELb0ELb0EEENS1_19SingleTileSchedulerILb1ELb0ELb1ELi128EEEEEEEEEvNT_6ParamsE)
        /*0048*/ 	.short	0x0210
        /*004a*/ 	.short	0x0418


	//----- nvinfo : EIATTR_SW_WAR
	.align		4
.L_122:
        /*004c*/ 	.byte	0x04, 0x36
        /*004e*/ 	.short	(.L_124 - .L_123)
.L_123:
        /*0050*/ 	.word	0x00000008
.L_124:


//--------------------- .nv.info._ZN7cutlass13device_kernelIN5flash19enable_sm80_to_sm89INS1_16FlashAttnFwdSm80INS1_25CollectiveMainloopFwdSm80ILi4ELi1ELb0EN4cute5tupleIJNS5_1CILi128EEENS7_ILi96EEENS7_ILi64EEEEEELi64ENS_10bfloat16_tEfNS_4arch4Sm80ELb0ELb1ELb0ELb1ELb0ELb1ELb1ELb0EEENS1_21CollectiveEpilogueFwdINS6_IJS8_SA_S9_EEENS6_IJNS7_ILi1EEESI_SI_EEESC_SE_Li128ELb1ELb1ELb0ELb0EEENS1_19SingleTileSchedulerILb1ELb0ELb1ELi128EEEEEEEEEvNT_6ParamsE --------------------------
	.section	.nv.info._ZN7cutlass13device_kernelIN5flash19enable_sm80_to_sm89INS1_16FlashAttnFwdSm80INS1_25CollectiveMainloopFwdSm80ILi4ELi1ELb0EN4cute5tupleIJNS5_1CILi128EEENS7_ILi96EEENS7_ILi64EEEEEELi64ENS_10bfloat16_tEfNS_4arch4Sm80ELb0ELb1ELb0ELb1ELb0ELb1ELb1ELb0EEENS1_21CollectiveEpilogueFwdINS6_IJS8_SA_S9_EEENS6_IJNS7_ILi1EEESI_SI_EEESC_SE_Li128ELb1ELb1ELb0ELb0EEENS1_19SingleTileSchedulerILb1ELb0ELb1ELi128EEEEEEEEEvNT_6ParamsE,"",@"SHT_CUDA_INFO"
	.sectionflags	@""
	.align	4


	//----- nvinfo : EIATTR_CUDA_API_VERSION
	.align		4
        /*0000*/ 	.byte	0x04, 0x37
        /*0002*/ 	.short	(.L_126 - .L_125)
.L_125:
        /*0004*/ 	.word	0x00000082


	//----- nvinfo : EIATTR_KPARAM_INFO
	.align		4
.L_126:
        /*0008*/ 	.byte	0x04, 0x17
        /*000a*/ 	.short	(.L_128 - .L_127)
.L_127:
        /*000c*/ 	.word	0x00000000
        /*0010*/ 	.short	0x0000
        /*0012*/ 	.short	0x0000
        /*0014*/ 	.byte	0x00, 0xf0, 0x61, 0x10


	//----- nvinfo : EIATTR_SPARSE_MMA_MASK
	.align		4
.L_128:
        /*0018*/ 	.byte	0x03, 0x50
        /*001a*/ 	.short	0x0000


	//----- nvinfo : EIATTR_MAXREG_COUNT
	.align		4
        /*001c*/ 	.byte	0x03, 0x1b
        /*001e*/ 	.short	0x00ff


	//----- nvinfo : EIATTR_MERCURY_ISA_VERSION
	.align		4
        /*0020*/ 	.byte	0x03, 0x5f
        /*0022*/ 	.short	0x0101


	//----- nvinfo : EIATTR_EXIT_INSTR_OFFSETS
	.align		4
        /*0024*/ 	.byte	0x04, 0x1c
        /*0026*/ 	.short	(.L_130 - .L_129)


	//   ....[0]....
.L_129:
        /*0028*/ 	.word	0x00000010


	//----- nvinfo : EIATTR_MAX_THREADS
	.align		4
.L_130:
        /*002c*/ 	.byte	0x04, 0x05
        /*002e*/ 	.short	(.L_132 - .L_131)
.L_131:
        /*0030*/ 	.word	0x00000080
        /*0034*/ 	.word	0x00000001
        /*0038*/ 	.word	0x00000001


	//----- nvinfo : EIATTR_CBANK_PARAM_SIZE
	.align		4
.L_132:
        /*003c*/ 	.byte	0x03, 0x19
        /*003e*/ 	.short	0x0418


	//----- nvinfo : EIATTR_PARAM_CBANK
	.align		4
        /*0040*/ 	.byte	0x04, 0x0a
        /*0042*/ 	.short	(.L_134 - .L_133)
	.align		4
.L_133:
        /*0044*/ 	.word	index@(.nv.constant0._ZN7cutlass13device_kernelIN5flash19enable_sm80_to_sm89INS1_16FlashAttnFwdSm80INS1_25CollectiveMainloopFwdSm80ILi4ELi1ELb0EN4cute5tupleIJNS5_1CILi128EEENS7_ILi96EEENS7_ILi64EEEEEELi64ENS_10bfloat16_tEfNS_4arch4Sm80ELb0ELb1ELb0ELb1ELb0ELb1ELb1ELb0EEENS1_21CollectiveEpilogueFwdINS6_IJS8_SA_S9_EEENS6_IJNS7_ILi1EEESI_SI_EEESC_SE_Li128ELb1ELb1ELb0ELb0EEENS1_19SingleTileSchedulerILb1ELb0ELb1ELi128EEEEEEEEEvNT_6ParamsE)
        /*0048*/ 	.short	0x0210
        /*004a*/ 	.short	0x0418


	//----- nvinfo : EIATTR_SW_WAR
	.align		4
.L_134:
        /*004c*/ 	.byte	0x04, 0x36
        /*004e*/ 	.short	(.L_136 - .L_135)
.L_135:
        /*0050*/ 	.word	0x00000008
.L_136:


//--------------------- .nv.info._ZN7cutlass13device_kernelIN5flash19enable_sm80_to_sm89INS1_16FlashAttnFwdSm80INS1_25CollectiveMainloopFwdSm80ILi4ELi1ELb0EN4cute5tupleIJNS5_1CILi128EEENS7_ILi112EEENS7_ILi64EEEEEELi64ENS_10bfloat16_tEfNS_4arch4Sm80ELb1ELb0ELb0ELb0ELb0ELb0ELb1ELb0EEENS1_21CollectiveEpilogueFwdINS6_IJS8_SA_S9_EEENS6_IJNS7_ILi1EEESI_SI_EEESC_SE_Li128ELb0ELb1ELb0ELb0EEENS1_30DynamicPersistentTileSchedulerILi128ELi128ELb0ELb1ELb0EEEEEEEEEvNT_6ParamsE --------------------------
	.section	.nv.info._ZN7cutlass13device_kernelIN5flash19enable_sm80_to_sm89INS1_16FlashAttnFwdSm80INS1_25CollectiveMainloopFwdSm80ILi4ELi1ELb0EN4cute5tupleIJNS5_1CILi128EEENS7_ILi112EEENS7_ILi64EEEEEELi64ENS_10bfloat16_tEfNS_4arch4Sm80ELb1ELb0ELb0ELb0ELb0ELb0ELb1ELb0EEENS1_21CollectiveEpilogueFwdINS6_IJS8_SA_S9_EEENS6_IJNS7_ILi1EEESI_SI_EEESC_SE_Li128ELb0ELb1ELb0ELb0EEENS1_30DynamicPersistentTileSchedulerILi128ELi128ELb0ELb1ELb0EEEEEEEEEvNT_6ParamsE,"",@"SHT_CUDA_INFO"
	.sectionflags	@""
	.align	4


	//----- nvinfo : EIATTR_CUDA_API_VERSION
	.align		4
        /*0000*/ 	.byte	0x04, 0x37
        /*0002*/ 	.short	(.L_138 - .L_137)
.L_137:
        /*0004*/ 	.word	0x00000082


	//----- nvinfo : EIATTR_KPARAM_INFO
	.align		4
.L_138:
        /*0008*/ 	.byte	0x04, 0x17
        /*000a*/ 	.short	(.L_140 - .L_139)
.L_139:
        /*000c*/ 	.word	0x00000000
        /*0010*/ 	.short	0x0000
        /*0012*/ 	.short	0x0000
        /*0014*/ 	.byte	0x00, 0xf0, 0xa1, 0x10


	//----- nvinfo : EIATTR_SPARSE_MMA_MASK
	.align		4
.L_140:
        /*0018*/ 	.byte	0x03, 0x50
        /*001a*/ 	.short	0x0000


	//----- nvinfo : EIATTR_MAXREG_COUNT
	.align		4
        /*001c*/ 	.byte	0x03, 0x1b
        /*001e*/ 	.short	0x00ff


	//----- nvinfo : EIATTR_MERCURY_ISA_VERSION
	.align		4
        /*0020*/ 	.byte	0x03, 0x5f
        /*0022*/ 	.short	0x0101


	//----- nvinfo : EIATTR_EXIT_INSTR_OFFSETS
	.align		4
        /*0024*/ 	.byte	0x04, 0x1c
        /*0026*/ 	.short	(.L_142 - .L_141)


	//   ....[0]....
.L_141:
        /*0028*/ 	.word	0x00000010


	//----- nvinfo : EIATTR_MAX_THREADS
	.align		4
.L_142:
        /*002c*/ 	.byte	0x04, 0x05
        /*002e*/ 	.short	(.L_144 - .L_143)
.L_143:
        /*0030*/ 	.word	0x00000080
        /*0034*/ 	.word	0x00000001
        /*0038*/ 	.word	0x00000001


	//----- nvinfo : EIATTR_CBANK_PARAM_SIZE
	.align		4
.L_144:
        /*003c*/ 	.byte	0x03, 0x19
        /*003e*/ 	.short	0x0428


	//----- nvinfo : EIATTR_PARAM_CBANK
	.align		4
        /*0040*/ 	.byte	0x04, 0x0a
        /*0042*/ 	.short	(.L_146 - .L_145)
	.align		4
.L_145:
        /*0044*/ 	.word	index@(.nv.constant0._ZN7cutlass13device_kernelIN5flash19enable_sm80_to_sm89INS1_16FlashAttnFwdSm80INS1_25CollectiveMainloopFwdSm80ILi4ELi1ELb0EN4cute5tupleIJNS5_1CILi128EEENS7_ILi112EEENS7_ILi64EEEEEELi64ENS_10bfloat16_tEfNS_4arch4Sm80ELb1ELb0ELb0ELb0ELb0ELb0ELb1ELb0EEENS1_21CollectiveEpilogueFwdINS6_IJS8_SA_S9_EEENS6_IJNS7_ILi1EEESI_SI_EEESC_SE_Li128ELb0ELb1ELb0ELb0EEENS1_30DynamicPersistentTileSchedulerILi128ELi128ELb0ELb1ELb0EEEEEEEEEvNT_6ParamsE)
        /*0048*/ 	.short	0x0210
        /*004a*/ 	.short	0x0428


	//----- nvinfo : EIATTR_SW_WAR
	.align		4
.L_146:
        /*004c*/ 	.byte	0x04, 0x36
        /*004e*/ 	.short	(.L_148 - .L_147)
.L_147:
        /*0050*/ 	.word	0x00000008
.L_148:


//--------------------- .nv.info._ZN7cutlass13device_kernelIN5flash19enable_sm80_to_sm89INS1_16FlashAttnFwdSm80INS1_25CollectiveMainloopFwdSm80ILi4ELi1ELb0EN4cute5tupleIJNS5_1CILi128EEENS7_ILi112EEENS7_ILi64EEEEEELi64ENS_10bfloat16_tEfNS_4arch4Sm80ELb1ELb0ELb0ELb1ELb0ELb0ELb1ELb0EEENS1_21CollectiveEpilogueFwdINS6_IJS8_SA_S9_EEENS6_IJNS7_ILi1EEESI_SI_EEESC_SE_Li128ELb1ELb1ELb0ELb0EEENS1_19SingleTileSchedulerILb1ELb0ELb1ELi128EEEEEEEEEvNT_6ParamsE --------------------------
	.section	.nv.info._ZN7cutlass13device_kernelIN5flash19enable_sm80_to_sm89INS1_16FlashAttnFwdSm80INS1_25CollectiveMainloopFwdSm80ILi4ELi1ELb0EN4cute5tupleIJNS5_1CILi128EEENS7_ILi112EEENS7_ILi64EEEEEELi64ENS_10bfloat16_tEfNS_4arch4Sm80ELb1ELb0ELb0ELb1ELb0ELb0ELb1ELb0EEENS1_21CollectiveEpilogueFwdINS6_IJS8_SA_S9_EEENS6_IJNS7_ILi1EEESI_SI_EEESC_SE_Li128ELb1ELb1ELb0ELb0EEENS1_19SingleTileSchedulerILb1ELb0ELb1ELi128EEEEEEEEEvNT_6ParamsE,"",@"SHT_CUDA_INFO"
	.sectionflags	@""
	.align	4


	//----- nvinfo : EIATTR_CUDA_API_VERSION
	.align		4
        /*0000*/ 	.byte	0x04, 0x37
        /*0002*/ 	.short	(.L_150 - .L_149)
.L_149:
        /*0004*/ 	.word	0x00000082


	//----- nvinfo : EIATTR_KPARAM_INFO
	.align		4
.L_150:
        /*0008*/ 	.byte	0x04, 0x17
        /*000a*/ 	.short	(.L_152 - .L_151)
.L_151:
        /*000c*/ 	.word	0x00000000
        /*0010*/ 	.short	0x0000
        /*0012*/ 	.short	0x0000
        /*0014*/ 	.byte	0x00, 0xf0, 0x61, 0x10


	//----- nvinfo : EIATTR_SPARSE_MMA_MASK
	.align		4
.L_152:
        /*0018*/ 	.byte	0x03, 0x50
        /*001a*/ 	.short	0x0000


	//----- nvinfo : EIATTR_MAXREG_COUNT
	.align		4
        /*001c*/ 	.byte	0x03, 0x1b
        /*001e*/ 	.short	0x00ff


	//----- nvinfo : EIATTR_MERCURY_ISA_VERSION
	.align		4
        /*0020*/ 	.byte	0x03, 0x5f
        /*0022*/ 	.short	0x0101


	//----- nvinfo : EIATTR_EXIT_INSTR_OFFSETS
	.align		4
        /*0024*/ 	.byte	0x04, 0x1c
        /*0026*/ 	.short	(.L_154 - .L_153)


	//   ....[0]....
.L_153:
        /*0028*/ 	.word	0x00000010


	//----- nvinfo : EIATTR_MAX_THREADS
	.align		4
.L_154:
        /*002c*/ 	.byte	0x04, 0x05
        /*002e*/ 	.short	(.L_156 - .L_155)
.L_155:
        /*0030*/ 	.word	0x00000080
        /*0034*/ 	.word	0x00000001
        /*0038*/ 	.word	0x00000001


	//----- nvinfo : EIATTR_CBANK_PARAM_SIZE
	.align		4
.L_156:
        /*003c*/ 	.byte	0x03, 0x19
        /*003e*/ 	.short	0x0418


	//----- nvinfo : EIATTR_PARAM_CBANK
	.align		4
        /*0040*/ 	.byte	0x04, 0x0a
        /*0042*/ 	.short	(.L_158 - .L_157)
	.align		4
.L_157:
        /*0044*/ 	.word	index@(.nv.constant0._ZN7cutlass13device_kernelIN5flash19enable_sm80_to_sm89INS1_16FlashAttnFwdSm80INS1_25CollectiveMainloopFwdSm80ILi4ELi1ELb0EN4cute5tupleIJNS5_1CILi128EEENS7_ILi112EEENS7_ILi64EEEEEELi64ENS_10bfloat16_tEfNS_4arch4Sm80ELb1ELb0ELb0ELb1ELb0ELb0ELb1ELb0EEENS1_21CollectiveEpilogueFwdINS6_IJS8_SA_S9_EEENS6_IJNS7_ILi1EEESI_SI_EEESC_SE_Li128ELb1ELb1ELb0ELb0EEENS1_19SingleTileSchedulerILb1ELb0ELb1ELi128EEEEEEEEEvNT_6ParamsE)
        /*0048*/ 	.short	0x0210
        /*004a*/ 	.short	0x0418


	//----- nvinfo : EIATTR_SW_WAR
	.align		4
.L_158:
        /*004c*/ 	.byte	0x04, 0x36
        /*004e*/ 	.short	(.L_160 - .L_159)
.L_159:
        /*0050*/ 	.word	0x00000008
.L_160:


//--------------------- .nv.info._ZN7cutlass13device_kernelIN5flash19enable_sm80_to_sm89INS1_16FlashAttnFwdSm80INS1_25CollectiveMainloopFwdSm80ILi4ELi1ELb0EN4cute5tupleIJNS5_1CILi128EEENS7_ILi112EEENS7_ILi64EEEEEELi64ENS_10bfloat16_tEfNS_4arch4Sm80ELb1ELb0ELb0ELb1ELb0ELb1ELb1ELb0EEENS1_21CollectiveEpilogueFwdINS6_IJS8_SA_S9_EEENS6_IJNS7_ILi1EEESI_SI_EEESC_SE_Li128ELb1ELb1ELb0ELb0EEENS1_19SingleTileSchedulerILb1ELb0ELb1ELi128EEEEEEEEEvNT_6ParamsE --------------------------
	.section	.nv.info._ZN7cutlass13device_kernelIN5flash19enable_sm80_to_sm89INS1_16FlashAttnFwdSm80INS1_25CollectiveMainloopFwdSm80ILi4ELi1ELb0EN4cute5tupleIJNS5_1CILi128EEENS7_ILi112EEENS7_ILi64EEEEEELi64ENS_10bfloat16_tEfNS_4arch4Sm80ELb1ELb0ELb0ELb1ELb0ELb1ELb1ELb0EEENS1_21CollectiveEpilogueFwdINS6_IJS8_SA_S9_EEENS6_IJNS7_ILi1EEESI_SI_EEESC_SE_Li128ELb1ELb1ELb0ELb0EEENS1_19SingleTileSchedulerILb1ELb0ELb1ELi128EEEEEEEEEvNT_6ParamsE,"",@"SHT_CUDA_INFO"
	.sectionflags	@""
	.align	4


	//----- nvinfo : EIATTR_CUDA_API_VERSION
	.align		4
        /*0000*/ 	.byte	0x04, 0x37
        /*0002*/ 	.short	(.L_162 - .L_161)
.L_161:
        /*0004*/ 	.word	0x00000082


	//----- nvinfo : EIATTR_KPARAM_INFO
	.align		4
.L_162:
        /*0008*/ 	.byte	0x04, 0x17
        /*000a*/ 	.short	(.L_164 - .L_163)
.L_163:
        /*000c*/ 	.word	0x00000000
        /*0010*/ 	.short	0x0000
        /*0012*/ 	.short	0x0000
        /*0014*/ 	.byte	0x00, 0xf0, 0x61, 0x10


	//----- nvinfo : EIATTR_SPARSE_MMA_MASK
	.align		4
.L_164:
        /*0018*/ 	.byte	0x03, 0x50
        /*001a*/ 	.short	0x0000


	//----- nvinfo : EIATTR_MAXREG_COUNT
	.align		4
        /*001c*/ 	.byte	0x03, 0x1b
        /*001e*/ 	.short	0x00ff


	//----- nvinfo : EIATTR_MERCURY_ISA_VERSION
	.align		4
        /*0020*/ 	.byte	0x03, 0x5f
        /*0022*/ 	.short	0x0101


	//----- nvinfo : EIATTR_EXIT_INSTR_OFFSETS
	.align		4
        /*0024*/ 	.byte	0x04, 0x1c
        /*0026*/ 	.short	(.L_166 - .L_165)


	//   ....[0]....
.L_165:
        /*0028*/ 	.word	0x00000010


	//----- nvinfo : EIATTR_MAX_THREADS
	.align		4
.L_166:
        /*002c*/ 	.byte	0x04, 0x05
        /*002e*/ 	.short	(.L_168 - .L_167)
.L_167:
        /*0030*/ 	.word	0x00000080
        /*0034*/ 	.word	0x00000001
        /*0038*/ 	.word	0x00000001


	//----- nvinfo : EIATTR_CBANK_PARAM_SIZE
	.align		4
.L_168:
        /*003c*/ 	.byte	0x03, 0x19
        /*003e*/ 	.short	0x0418


	//----- nvinfo : EIATTR_PARAM_CBANK
	.align		4
        /*0040*/ 	.byte	0x04, 0x0a
        /*0042*/ 	.short	(.L_170 - .L_169)
	.align		4
.L_169:
        /*0044*/ 	.word	index@(.nv.constant0._ZN7cutlass13device_kernelIN5flash19enable_sm80_to_sm89INS1_16FlashAttnFwdSm80INS1_25CollectiveMainloopFwdSm80ILi4ELi1ELb0EN4cute5tupleIJNS5_1CILi128EEENS7_ILi112EEENS7_ILi64EEEEEELi64ENS_10bfloat16_tEfNS_4arch4Sm80ELb1ELb0ELb0ELb1ELb0ELb1ELb1ELb0EEENS1_21CollectiveEpilogueFwdINS6_IJS8_SA_S9_EEENS6_IJNS7_ILi1EEESI_SI_EEESC_SE_Li128ELb1ELb1ELb0ELb0EEENS1_19SingleTileSchedulerILb1ELb0ELb1ELi128EEEEEEEEEvNT_6ParamsE)
        /*0048*/ 	.short	0x0210
        /*004a*/ 	.short	0x0418


	//----- nvinfo : EIATTR_SW_WAR
	.align		4
.L_170:
        /*004c*/ 	.byte	0x04, 0x36
        /*004e*/ 	.short	(.L_172 - .L_171)
.L_171:
        /*0050*/ 	.word	0x00000008
.L_172:


//--------------------- .nv.callgraph             --------------------------
	.section	.nv.callgraph,"",@"SHT_CUDA_CALLGRAPH"
	.align	4
	.sectionentsize	8
	.align		4
        /*0000*/ 	.word	0x00000000
	.align		4
        /*0004*/ 	.word	0xffffffff
	.align		4
        /*0008*/ 	.word	0x00000000
	.align		4
        /*000c*/ 	.word	0xfffffffe
	.align		4
        /*0010*/ 	.word	0x00000000
	.align		4
        /*0014*/ 	.word	0xfffffffd
	.align		4
        /*0018*/ 	.word	0x00000000
	.align		4
        /*001c*/ 	.word	0xfffffffc


//--------------------- .nv.constant4             --------------------------
	.section	.nv.constant4,"a",@progbits
	.align	8
	.align		8
.nv.constant4:
        /*0000*/ 	.dword	_ZN65_INTERNAL_ebe2f5a5_29_flash_fwd_hdim64_bf16_sm80_cu_cb12e5b6_35634cuda3std3__45__cpo5beginE
	.align		8
        /*0008*/ 	.dword	_ZN65_INTERNAL_ebe2f5a5_29_flash_fwd_hdim64_bf16_sm80_cu_cb12e5b6_35634cuda3std3__45__cpo3endE
	.align		8
        /*0010*/ 	.dword	_ZN65_INTERNAL_ebe2f5a5_29_flash_fwd_hdim64_bf16_sm80_cu_cb12e5b6_35634cuda3std3__45__cpo6cbeginE
	.align		8
        /*0018*/ 	.dword	_ZN65_INTERNAL_ebe2f5a5_29_flash_fwd_hdim64_bf16_sm80_cu_cb12e5b6_35634cuda3std3__45__cpo4cendE
	.align		8
        /*0020*/ 	.dword	_ZN65_INTERNAL_ebe2f5a5_29_flash_fwd_hdim64_bf16_sm80_cu_cb12e5b6_35634cuda3std3__467_GLOBAL__N__ebe2f5a5_29_flash_fwd_hdim64_bf16_sm80_cu_cb12e5b6_35636ignoreE
	.align		8
        /*0028*/ 	.dword	_ZN65_INTERNAL_ebe2f5a5_29_flash_fwd_hdim64_bf16_sm80_cu_cb12e5b6_35634cuda3std3__419piecewise_constructE
	.align		8
        /*0030*/ 	.dword	_ZN65_INTERNAL_ebe2f5a5_29_flash_fwd_hdim64_bf16_sm80_cu_cb12e5b6_35634cuda3std3__48in_placeE
	.align		8
        /*0038*/ 	.dword	_ZN65_INTERNAL_ebe2f5a5_29_flash_fwd_hdim64_bf16_sm80_cu_cb12e5b6_35634cuda3std6ranges3__45__cpo4swapE
	.align		8
        /*0040*/ 	.dword	_ZN65_INTERNAL_ebe2f5a5_29_flash_fwd_hdim64_bf16_sm80_cu_cb12e5b6_35634cuda3std6ranges3__45__cpo9iter_moveE
	.align		8
        /*0048*/ 	.dword	_ZN65_INTERNAL_ebe2f5a5_29_flash_fwd_hdim64_bf16_sm80_cu_cb12e5b6_35634cute7productE
	.align		8
        /*0050*/ 	.dword	_ZN65_INTERNAL_ebe2f5a5_29_flash_fwd_hdim64_bf16_sm80_cu_cb12e5b6_35634cute1_E


//--------------------- .text._ZN7cutlass13device_kernelIN5flash19enable_sm80_to_sm89INS1_16FlashAttnFwdSm80INS1_25CollectiveMainloopFwdSm80ILi4ELi1ELb0EN4cute5tupleIJNS5_1CILi128EEENS7_ILi112EEENS7_ILi64EEEEEELi64ENS_10bfloat16_tEfNS_4arch4Sm80ELb0ELb0ELb0ELb0ELb0ELb0ELb1ELb0EEENS1_21CollectiveEpilogueFwdINS6_IJS8_SA_S9_EEENS6_IJNS7_ILi1EEESI_SI_EEESC_SE_Li128ELb0ELb1ELb0ELb0EEENS1_19SingleTileSchedulerILb0ELb0ELb1ELi128EEEEEEEEEvNT_6ParamsE --------------------------
	.section	.text._ZN7cutlass13device_kernelIN5flash19enable_sm80_to_sm89INS1_16FlashAttnFwdSm80INS1_25CollectiveMainloopFwdSm80ILi4ELi1ELb0EN4cute5tupleIJNS5_1CILi128EEENS7_ILi112EEENS7_ILi64EEEEEELi64ENS_10bfloat16_tEfNS_4arch4Sm80ELb0ELb0ELb0ELb0ELb0ELb0ELb1ELb0EEENS1_21CollectiveEpilogueFwdINS6_IJS8_SA_S9_EEENS6_IJNS7_ILi1EEESI_SI_EEESC_SE_Li128ELb0ELb1ELb0ELb0EEENS1_19SingleTileSchedulerILb0ELb0ELb1ELi128EEEEEEEEEvNT_6ParamsE,"ax",@progbits
	.align	128
.text._ZN7cutlass13device_kernelIN5flash19enable_sm80_to_sm89INS1_16FlashAttnFwdSm80INS1_25CollectiveMainloopFwdSm80ILi4ELi1ELb0EN4cute5tupleIJNS5_1CILi128EEENS7_ILi112EEENS7_ILi64EEEEEELi64ENS_10bfloat16_tEfNS_4arch4Sm80ELb0ELb0ELb0ELb0ELb0ELb0ELb1ELb0EEENS1_21CollectiveEpilogueFwdINS6_IJS8_SA_S9_EEENS6_IJNS7_ILi1EEESI_SI_EEESC_SE_Li128ELb0ELb1ELb0ELb0EEENS1_19SingleTileSchedulerILb0ELb0ELb1ELi128EEEEEEEEEvNT_6ParamsE:
        .type           _ZN7cutlass13device_kernelIN5flash19enable_sm80_to_sm89INS1_16FlashAttnFwdSm80INS1_25CollectiveMainloopFwdSm80ILi4ELi1ELb0EN4cute5tupleIJNS5_1CILi128EEENS7_ILi112EEENS7_ILi64EEEEEELi64ENS_10bfloat16_tEfNS_4arch4Sm80ELb0ELb0ELb0ELb0ELb0ELb0ELb1ELb0EEENS1_21CollectiveEpilogueFwdINS6_IJS8_SA_S9_EEENS6_IJNS7_ILi1EEESI_SI_EEESC_SE_Li128ELb0ELb1ELb0ELb0EEENS1_19SingleTileSchedulerILb0ELb0ELb1ELi128EEEEEEEEEvNT_6ParamsE,@function
        .size           _ZN7cutlass13device_kernelIN5flash19enable_sm80_to_sm89INS1_16FlashAttnFwdSm80INS1_25CollectiveMainloopFwdSm80ILi4ELi1ELb0EN4cute5tupleIJNS5_1CILi128EEENS7_ILi112EEENS7_ILi64EEEEEELi64ENS_10bfloat16_tEfNS_4arch4Sm80ELb0ELb0ELb0ELb0ELb0ELb0ELb1ELb0EEENS1_21CollectiveEpilogueFwdINS6_IJS8_SA_S9_EEENS6_IJNS7_ILi1EEESI_SI_EEESC_SE_Li128ELb0ELb1ELb0ELb0EEENS1_19SingleTileSchedulerILb0ELb0ELb1ELi128EEEEEEEEEvNT_6ParamsE,(.L_x_9 - _ZN7cutlass13device_kernelIN5flash19enable_sm80_to_sm89INS1_16FlashAttnFwdSm80INS1_25CollectiveMainloopFwdSm80ILi4ELi1ELb0EN4cute5tupleIJNS5_1CILi128EEENS7_ILi112EEENS7_ILi64EEEEEELi64ENS_10bfloat16_tEfNS_4arch4Sm80ELb0ELb0ELb0ELb0ELb0ELb0ELb1ELb0EEENS1_21CollectiveEpilogueFwdINS6_IJS8_SA_S9_EEENS6_IJNS7_ILi1EEESI_SI_EEESC_SE_Li128ELb0ELb1ELb0ELb0EEENS1_19SingleTileSchedulerILb0ELb0ELb1ELi128EEEEEEEEEvNT_6ParamsE)
        .other          _ZN7cutlass13device_kernelIN5flash19enable_sm80_to_sm89INS1_16FlashAttnFwdSm80INS1_25CollectiveMainloopFwdSm80ILi4ELi1ELb0EN4cute5tupleIJNS5_1CILi128EEENS7_ILi112EEENS7_ILi64EEEEEELi64ENS_10bfloat16_tEfNS_4arch4Sm80ELb0ELb0ELb0ELb0ELb0ELb0ELb1ELb0EEENS1_21CollectiveEpilogueFwdINS6_IJS8_SA_S9_EEENS6_IJNS7_ILi1EEESI_SI_EEESC_SE_Li128ELb0ELb1ELb0ELb0EEENS1_19SingleTileSchedulerILb0ELb0ELb1ELi128EEEEEEEEEvNT_6ParamsE,@"STO_CUDA_ENTRY STV_DEFAULT"
_ZN7cutlass13device_kernelIN5flash19enable_sm80_to_sm89INS1_16FlashAttnFwdSm80INS1_25CollectiveMainloopFwdSm80ILi4ELi1ELb0EN4cute5tupleIJNS5_1CILi128EEENS7_ILi112EEENS7_ILi64EEEEEELi64ENS_10bfloat16_tEfNS_4arch4Sm80ELb0ELb0ELb0ELb0ELb0ELb0ELb1ELb0EEENS1_21CollectiveEpilogueFwdINS6_IJS8_SA_S9_EEENS6_IJNS7_ILi1EEESI_SI_EEESC_SE_Li128ELb0ELb1ELb0ELb0EEENS1_19SingleTileSchedulerILb0ELb0ELb1ELi128EEEEEEEEEvNT_6ParamsE:
[----:B------:R-:W-:Y:S01]  /*0000*/  LDC R1, c[0x0][0x28] ;  /* 0x00000a00ff017b82 */ /* 0x000fe20000000800 */
[----:B------:R-:W-:Y:S05]  /*0010*/  EXIT ;  /* 0x000000000000794d */ /* 0x000fea0003800000 */
.L_x_0:
[----:B------:R-:W-:-:S00]  /*0020*/  BRA `(.L_x_0) ;  /* 0xfffffffc00fc7947 */ /* 0x000fc0000383ffff */
[----:B------:R-:W-:-:S00]  /*0030*/  NOP ;  /* 0x0000000000007918 */ /* 0x000fc00000000000 */
        /* <DEDUP_REMOVED lines=12> */
.L_x_9:


//--------------------- .text._ZN7cutlass13device_kernelIN5flash19enable_sm80_to_sm89INS1_16FlashAttnFwdSm80INS1_25CollectiveMainloopFwdSm80ILi4ELi1ELb0EN4cute5tupleIJNS5_1CILi128EEENS7_ILi112EEENS7_ILi64EEEEEELi64ENS_10bfloat16_tEfNS_4arch4Sm80ELb0ELb0ELb0ELb1ELb0ELb0ELb1ELb0EEENS1_21CollectiveEpilogueFwdINS6_IJS8_SA_S9_EEENS6_IJNS7_ILi1EEESI_SI_EEESC_SE_Li128ELb1ELb1ELb0ELb0EEENS1_19SingleTileSchedulerILb1ELb0ELb1ELi128EEEEEEEEEvNT_6ParamsE --------------------------
	.section	.text._ZN7cutlass13device_kernelIN5flash19enable_sm80_to_sm89INS1_16FlashAttnFwdSm80INS1_25CollectiveMainloopFwdSm80ILi4ELi1ELb0EN4cute5tupleIJNS5_1CILi128EEENS7_ILi112EEENS7_ILi64EEEEEELi64ENS_10bfloat16_tEfNS_4arch4Sm80ELb0ELb0ELb0ELb1ELb0ELb0ELb1ELb0EEENS1_21CollectiveEpilogueFwdINS6_IJS8_SA_S9_EEENS6_IJNS7_ILi1EEESI_SI_EEESC_SE_Li128ELb1ELb1ELb0ELb0EEENS1_19SingleTileSchedulerILb1ELb0ELb1ELi128EEEEEEEEEvNT_6ParamsE,"ax",@progbits
	.align	128
.text._ZN7cutlass13device_kernelIN5flash19enable_sm80_to_sm89INS1_16FlashAttnFwdSm80INS1_25CollectiveMainloopFwdSm80ILi4ELi1ELb0EN4cute5tupleIJNS5_1CILi128EEENS7_ILi112EEENS7_ILi64EEEEEELi64ENS_10bfloat16_tEfNS_4arch4Sm80ELb0ELb0ELb0ELb1ELb0ELb0ELb1ELb0EEENS1_21CollectiveEpilogueFwdINS6_IJS8_SA_S9_EEENS6_IJNS7_ILi1EEESI_SI_EEESC_SE_Li128ELb1ELb1ELb0ELb0EEENS1_19SingleTileSchedulerILb1ELb0ELb1ELi128EEEEEEEEEvNT_6ParamsE:
        .type           _ZN7cutlass13device_kernelIN5flash19enable_sm80_to_sm89INS1_16FlashAttnFwdSm80INS1_25CollectiveMainloopFwdSm80ILi4ELi1ELb0EN4cute5tupleIJNS5_1CILi128EEENS7_ILi112EEENS7_ILi64EEEEEELi64ENS_10bfloat16_tEfNS_4arch4Sm80ELb0ELb0ELb0ELb1ELb0ELb0ELb1ELb0EEENS1_21CollectiveEpilogueFwdINS6_IJS8_SA_S9_EEENS6_IJNS7_ILi1EEESI_SI_EEESC_SE_Li128ELb1ELb1ELb0ELb0EEENS1_19SingleTileSchedulerILb1ELb0ELb1ELi128EEEEEEEEEvNT_6ParamsE,@function
        .size           _ZN7cutlass13device_kernelIN5flash19enable_sm80_to_sm89INS1_16FlashAttnFwdSm80INS1_25CollectiveMainloopFwdSm80ILi4ELi1ELb0EN4cute5tupleIJNS5_1CILi128EEENS7_ILi112EEENS7_ILi64EEEEEELi64ENS_10bfloat16_tEfNS_4arch4Sm80ELb0ELb0ELb0ELb1ELb0ELb0ELb1ELb0EEENS1_21CollectiveEpilogueFwdINS6_IJS8_SA_S9_EEENS6_IJNS7_ILi1EEESI_SI_EEESC_SE_Li128ELb1ELb1ELb0ELb0EEENS1_19SingleTileSchedulerILb1ELb0ELb1ELi128EEEEEEEEEvNT_6ParamsE,(.L_x_10 - _ZN7cutlass13device_kernelIN5flash19enable_sm80_to_sm89INS1_16FlashAttnFwdSm80INS1_25CollectiveMainloopFwdSm80ILi4ELi1ELb0EN4cute5tupleIJNS5_1CILi128EEENS7_ILi112EEENS7_ILi64EEEEEELi64ENS_10bfloat16_tEfNS_4arch4Sm80ELb0ELb0ELb0ELb1ELb0ELb0ELb1ELb0EEENS1_21CollectiveEpilogueFwdINS6_IJS8_SA_S9_EEENS6_IJNS7_ILi1EEESI_SI_EEESC_SE_Li128ELb1ELb1ELb0ELb0EEENS1_19SingleTileSchedulerILb1ELb0ELb1ELi128EEEEEEEEEvNT_6ParamsE)
        .other          _ZN7cutlass13device_kernelIN5flash19enable_sm80_to_sm89INS1_16FlashAttnFwdSm80INS1_25CollectiveMainloopFwdSm80ILi4ELi1ELb0EN4cute5tupleIJNS5_1CILi128EEENS7_ILi112EEENS7_ILi64EEEEEELi64ENS_10bfloat16_tEfNS_4arch4Sm80ELb0ELb0ELb0ELb1ELb0ELb0ELb1ELb0EEENS1_21CollectiveEpilogueFwdINS6_IJS8_SA_S9_EEENS6_IJNS7_ILi1EEESI_SI_EEESC_SE_Li128ELb1ELb1ELb0ELb0EEENS1_19SingleTileSchedulerILb1ELb0ELb1ELi128EEEEEEEEEvNT_6ParamsE,@"STO_CUDA_ENTRY STV_DEFAULT"
_ZN7cutlass13device_kernelIN5flash19enable_sm80_to_sm89INS1_16FlashAttnFwdSm80INS1_25CollectiveMainloopFwdSm80ILi4ELi1ELb0EN4cute5tupleIJNS5_1CILi128EEENS7_ILi112EEENS7_ILi64EEEEEELi64ENS_10bfloat16_tEfNS_4arch4Sm80ELb0ELb0ELb0ELb1ELb0ELb0ELb1ELb0EEENS1_21CollectiveEpilogueFwdINS6_IJS8_SA_S9_EEENS6_IJNS7_ILi1EEESI_SI_EEESC_SE_Li128ELb1ELb1ELb0ELb0EEENS1_19SingleTileSchedulerILb1ELb0ELb1ELi128EEEEEEEEEvNT_6ParamsE:
[----:B------:R-:W-:Y:S01]  /*0000*/  LDC R1, c[0x0][0x28] ;  /* 0x00000a00ff017b82 */ /* 0x000fe20000000800 */
[----:B------:R-:W-:Y:S05]  /*0010*/  EXIT ;  /* 0x000000000000794d */ /* 0x000fea0003800000 */
.L_x_1:
        /* <DEDUP_REMOVED lines=14> */
.L_x_10:


//--------------------- .text._ZN7cutlass13device_kernelIN5flash19enable_sm80_to_sm89INS1_16FlashAttnFwdSm80INS1_25CollectiveMainloopFwdSm80ILi4ELi1ELb0EN4cute5tupleIJNS5_1CILi128EEENS7_ILi112EEENS7_ILi64EEEEEELi64ENS_10bfloat16_tEfNS_4arch4Sm80ELb0ELb0ELb0ELb1ELb0ELb1ELb1ELb0EEENS1_21CollectiveEpilogueFwdINS6_IJS8_SA_S9_EEENS6_IJNS7_ILi1EEESI_SI_EEESC_SE_Li128ELb1ELb1ELb0ELb0EEENS1_19SingleTileSchedulerILb1ELb0ELb1ELi128EEEEEEEEEvNT_6ParamsE --------------------------
	.section	.text._ZN7cutlass13device_kernelIN5flash19enable_sm80_to_sm89INS1_16FlashAttnFwdSm80INS1_25CollectiveMainloopFwdSm80ILi4ELi1ELb0EN4cute5tupleIJNS5_1CILi128EEENS7_ILi112EEENS7_ILi64EEEEEELi64ENS_10bfloat16_tEfNS_4arch4Sm80ELb0ELb0ELb0ELb1ELb0ELb1ELb1ELb0EEENS1_21CollectiveEpilogueFwdINS6_IJS8_SA_S9_EEENS6_IJNS7_ILi1EEESI_SI_EEESC_SE_Li128ELb1ELb1ELb0ELb0EEENS1_19SingleTileSchedulerILb1ELb0ELb1ELi128EEEEEEEEEvNT_6ParamsE,"ax",@progbits
	.align	128
.text._ZN7cutlass13device_kernelIN5flash19enable_sm80_to_sm89INS1_16FlashAttnFwdSm80INS1_25CollectiveMainloopFwdSm80ILi4ELi1ELb0EN4cute5tupleIJNS5_1CILi128EEENS7_ILi112EEENS7_ILi64EEEEEELi64ENS_10bfloat16_tEfNS_4arch4Sm80ELb0ELb0ELb0ELb1ELb0ELb1ELb1ELb0EEENS1_21CollectiveEpilogueFwdINS6_IJS8_SA_S9_EEENS6_IJNS7_ILi1EEESI_SI_EEESC_SE_Li128ELb1ELb1ELb0ELb0EEENS1_19SingleTileSchedulerILb1ELb0ELb1ELi128EEEEEEEEEvNT_6ParamsE:
        .type           _ZN7cutlass13device_kernelIN5flash19enable_sm80_to_sm89INS1_16FlashAttnFwdSm80INS1_25CollectiveMainloopFwdSm80ILi4ELi1ELb0EN4cute5tupleIJNS5_1CILi128EEENS7_ILi112EEENS7_ILi64EEEEEELi64ENS_10bfloat16_tEfNS_4arch4Sm80ELb0ELb0ELb0ELb1ELb0ELb1ELb1ELb0EEENS1_21CollectiveEpilogueFwdINS6_IJS8_SA_S9_EEENS6_IJNS7_ILi1EEESI_SI_EEESC_SE_Li128ELb1ELb1ELb0ELb0EEENS1_19SingleTileSchedulerILb1ELb0ELb1ELi128EEEEEEEEEvNT_6ParamsE,@function
        .size           _ZN7cutlass13device_kernelIN5flash19enable_sm80_to_sm89INS1_16FlashAttnFwdSm80INS1_25CollectiveMainloopFwdSm80ILi4ELi1ELb0EN4cute5tupleIJNS5_1CILi128EEENS7_ILi112EEENS7_ILi64EEEEEELi64ENS_10bfloat16_tEfNS_4arch4Sm80ELb0ELb0ELb0ELb1ELb0ELb1ELb1ELb0EEENS1_21CollectiveEpilogueFwdINS6_IJS8_SA_S9_EEENS6_IJNS7_ILi1EEESI_SI_EEESC_SE_Li128ELb1ELb1ELb0ELb0EEENS1_19SingleTileSchedulerILb1ELb0ELb1ELi128EEEEEEEEEvNT_6ParamsE,(.L_x_11 - _ZN7cutlass13device_kernelIN5flash19enable_sm80_to_sm89INS1_16FlashAttnFwdSm80INS1_25CollectiveMainloopFwdSm80ILi4ELi1ELb0EN4cute5tupleIJNS5_1CILi128EEENS7_ILi112EEENS7_ILi64EEEEEELi64ENS_10bfloat16_tEfNS_4arch4Sm80ELb0ELb0ELb0ELb1ELb0ELb1ELb1ELb0EEENS1_21CollectiveEpilogueFwdINS6_IJS8_SA_S9_EEENS6_IJNS7_ILi1EEESI_SI_EEESC_SE_Li128ELb1ELb1ELb0ELb0EEENS1_19SingleTileSchedulerILb1ELb0ELb1ELi128EEEEEEEEEvNT_6ParamsE)
        .other          _ZN7cutlass13device_kernelIN5flash19enable_sm80_to_sm89INS1_16FlashAttnFwdSm80INS1_25CollectiveMainloopFwdSm80ILi4ELi1ELb0EN4cute5tupleIJNS5_1CILi128EEENS7_ILi112EEENS7_ILi64EEEEEELi64ENS_10bfloat16_tEfNS_4arch4Sm80ELb0ELb0ELb0ELb1ELb0ELb1ELb1ELb0EEENS1_21CollectiveEpilogueFwdINS6_IJS8_SA_S9_EEENS6_IJNS7_ILi1EEESI_SI_EEESC_SE_Li128ELb1ELb1ELb0ELb0EEENS1_19SingleTileSchedulerILb1ELb0ELb1ELi128EEEEEEEEEvNT_6ParamsE,@"STO_CUDA_ENTRY STV_DEFAULT"
_ZN7cutlass13device_kernelIN5flash19enable_sm80_to_sm89INS1_16FlashAttnFwdSm80INS1_25CollectiveMainloopFwdSm80ILi4ELi1ELb0EN4cute5tupleIJNS5_1CILi128EEENS7_ILi112EEENS7_ILi64EEEEEELi64ENS_10bfloat16_tEfNS_4arch4Sm80ELb0ELb0ELb0ELb1ELb0ELb1ELb1ELb0EEENS1_21CollectiveEpilogueFwdINS6_IJS8_SA_S9_EEENS6_IJNS7_ILi1EEESI_SI_EEESC_SE_Li128ELb1ELb1ELb0ELb0EEENS1_19SingleTileSchedulerILb1ELb0ELb1ELi128EEEEEEEEEvNT_6ParamsE:
[----:B------:R-:W-:Y:S01]  /*0000*/  LDC R1, c[0x0][0x28] ;  /* 0x00000a00ff017b82 */ /* 0x000fe20000000800 */
[----:B------:R-:W-:Y:S05]  /*0010*/  EXIT ;  /* 0x000000000000794d */ /* 0x000fea0003800000 */
.L_x_2:
        /* <DEDUP_REMOVED lines=14> */
.L_x_11:


//--------------------- .text._ZN7cutlass13device_kernelIN5flash19enable_sm80_to_sm89INS1_16FlashAttnFwdSm80INS1_25CollectiveMainloopFwdSm80ILi4ELi1ELb0EN4cute5tupleIJNS5_1CILi128EEENS7_ILi96EEENS7_ILi64EEEEEELi64ENS_10bfloat16_tEfNS_4arch4Sm80ELb0ELb1ELb0ELb0ELb0ELb0ELb1ELb0EEENS1_21CollectiveEpilogueFwdINS6_IJS8_SA_S9_EEENS6_IJNS7_ILi1EEESI_SI_EEESC_SE_Li128ELb0ELb1ELb0ELb0EEENS1_19SingleTileSchedulerILb0ELb0ELb1ELi128EEEEEEEEEvNT_6ParamsE --------------------------
	.section	.text._ZN7cutlass13device_kernelIN5flash19enable_sm80_to_sm89INS1_16FlashAttnFwdSm80INS1_25CollectiveMainloopFwdSm80ILi4ELi1ELb0EN4cute5tupleIJNS5_1CILi128EEENS7_ILi96EEENS7_ILi64EEEEEELi64ENS_10bfloat16_tEfNS_4arch4Sm80ELb0ELb1ELb0ELb0ELb0ELb0ELb1ELb0EEENS1_21CollectiveEpilogueFwdINS6_IJS8_SA_S9_EEENS6_IJNS7_ILi1EEESI_SI_EEESC_SE_Li128ELb0ELb1ELb0ELb0EEENS1_19SingleTileSchedulerILb0ELb0ELb1ELi128EEEEEEEEEvNT_6ParamsE,"ax",@progbits
	.align	128
.text._ZN7cutlass13device_kernelIN5flash19enable_sm80_to_sm89INS1_16FlashAttnFwdSm80INS1_25CollectiveMainloopFwdSm80ILi4ELi1ELb0EN4cute5tupleIJNS5_1CILi128EEENS7_ILi96EEENS7_ILi64EEEEEELi64ENS_10bfloat16_tEfNS_4arch4Sm80ELb0ELb1ELb0ELb0ELb0ELb0ELb1ELb0EEENS1_21CollectiveEpilogueFwdINS6_IJS8_SA_S9_EEENS6_IJNS7_ILi1EEESI_SI_EEESC_SE_Li128ELb0ELb1ELb0ELb0EEENS1_19SingleTileSchedulerILb0ELb0ELb1ELi128EEEEEEEEEvNT_6ParamsE:
        .type           _ZN7cutlass13device_kernelIN5flash19enable_sm80_to_sm89INS1_16FlashAttnFwdSm80INS1_25CollectiveMainloopFwdSm80ILi4ELi1ELb0EN4cute5tupleIJNS5_1CILi128EEENS7_ILi96EEENS7_ILi64EEEEEELi64ENS_10bfloat16_tEfNS_4arch4Sm80ELb0ELb1ELb0ELb0ELb0ELb0ELb1ELb0EEENS1_21CollectiveEpilogueFwdINS6_IJS8_SA_S9_EEENS6_IJNS7_ILi1EEESI_SI_EEESC_SE_Li128ELb0ELb1ELb0ELb0EEENS1_19SingleTileSchedulerILb0ELb0ELb1ELi128EEEEEEEEEvNT_6ParamsE,@function
        .size           _ZN7cutlass13device_kernelIN5flash19enable_sm80_to_sm89INS1_16FlashAttnFwdSm80INS1_25CollectiveMainloopFwdSm80ILi4ELi1ELb0EN4cute5tupleIJNS5_1CILi128EEENS7_ILi96EEENS7_ILi64EEEEEELi64ENS_10bfloat16_tEfNS_4arch4Sm80ELb0ELb1ELb0ELb0ELb0ELb0ELb1ELb0EEENS1_21CollectiveEpilogueFwdINS6_IJS8_SA_S9_EEENS6_IJNS7_ILi1EEESI_SI_EEESC_SE_Li128ELb0ELb1ELb0ELb0EEENS1_19SingleTileSchedulerILb0ELb0ELb1ELi128EEEEEEEEEvNT_6ParamsE,(.L_x_12 - _ZN7cutlass13device_kernelIN5flash19enable_sm80_to_sm89INS1_16FlashAttnFwdSm80INS1_25CollectiveMainloopFwdSm80ILi4ELi1ELb0EN4cute5tupleIJNS5_1CILi128EEENS7_ILi96EEENS7_ILi64EEEEEELi64ENS_10bfloat16_tEfNS_4arch4Sm80ELb0ELb1ELb0ELb0ELb0ELb0ELb1ELb0EEENS1_21CollectiveEpilogueFwdINS6_IJS8_SA_S9_EEENS6_IJNS7_ILi1EEESI_SI_EEESC_SE_Li128ELb0ELb1ELb0ELb0EEENS1_19SingleTileSchedulerILb0ELb0ELb1ELi128EEEEEEEEEvNT_6ParamsE)
        .other          _ZN7cutlass13device_kernelIN5flash19enable_sm80_to_sm89INS1_16FlashAttnFwdSm80INS1_25CollectiveMainloopFwdSm80ILi4ELi1ELb0EN4cute5tupleIJNS5_1CILi128EEENS7_ILi96EEENS7_ILi64EEEEEELi64ENS_10bfloat16_tEfNS_4arch4Sm80ELb0ELb1ELb0ELb0ELb0ELb0ELb1ELb0EEENS1_21CollectiveEpilogueFwdINS6_IJS8_SA_S9_EEENS6_IJNS7_ILi1EEESI_SI_EEESC_SE_Li128ELb0ELb1ELb0ELb0EEENS1_19SingleTileSchedulerILb0ELb0ELb1ELi128EEEEEEEEEvNT_6ParamsE,@"STO_CUDA_ENTRY STV_DEFAULT"
_ZN7cutlass13device_kernelIN5flash19enable_sm80_to_sm89INS1_16FlashAttnFwdSm80INS1_25CollectiveMainloopFwdSm80ILi4ELi1ELb0EN4cute5tupleIJNS5_1CILi128EEENS7_ILi96EEENS7_ILi64EEEEEELi64ENS_10bfloat16_tEfNS_4arch4Sm80ELb0ELb1ELb0ELb0ELb0ELb0ELb1ELb0EEENS1_21CollectiveEpilogueFwdINS6_IJS8_SA_S9_EEENS6_IJNS7_ILi1EEESI_SI_EEESC_SE_Li128ELb0ELb1ELb0ELb0EEENS1_19SingleTileSchedulerILb0ELb0ELb1ELi128EEEEEEEEEvNT_6ParamsE:
[----:B------:R-:W-:Y:S01]  /*0000*/  LDC R1, c[0x0][0x28] ;  /* 0x00000a00ff017b82 */ /* 0x000fe20000000800 */
[----:B------:R-:W-:Y:S05]  /*0010*/  EXIT ;  /* 0x000000000000794d */ /* 0x000fea0003800000 */
.L_x_3:
        /* <DEDUP_REMOVED lines=14> */
.L_x_12:


//--------------------- .text._ZN7cutlass13device_kernelIN5flash19enable_sm80_to_sm89INS1_16FlashAttnFwdSm80INS1_25CollectiveMainloopFwdSm80ILi4ELi1ELb0EN4cute5tupleIJNS5_1CILi128EEENS7_ILi96EEENS7_ILi64EEEEEELi64ENS_10bfloat16_tEfNS_4arch4Sm80ELb0ELb1ELb0ELb1ELb0ELb0ELb1ELb0EEENS1_21CollectiveEpilogueFwdINS6_IJS8_SA_S9_EEENS6_IJNS7_ILi1EEESI_SI_EEESC_SE_Li128ELb1ELb1ELb0ELb0EEENS1_19SingleTileSchedulerILb1ELb0ELb1ELi128EEEEEEEEEvNT_6ParamsE --------------------------
	.section	.text._ZN7cutlass13device_kernelIN5flash19enable_sm80_to_sm89INS1_16FlashAttnFwdSm80INS1_25CollectiveMainloopFwdSm80ILi4ELi1ELb0EN4cute5tupleIJNS5_1CILi128EEENS7_ILi96EEENS7_ILi64EEEEEELi64ENS_10bfloat16_tEfNS_4arch4Sm80ELb0ELb1ELb0ELb1ELb0ELb0ELb1ELb0EEENS1_21CollectiveEpilogueFwdINS6_IJS8_SA_S9_EEENS6_IJNS7_ILi1EEESI_SI_EEESC_SE_Li128ELb1ELb1ELb0ELb0EEENS1_19SingleTileSchedulerILb1ELb0ELb1ELi128EEEEEEEEEvNT_6ParamsE,"ax",@progbits
	.align	128
.text._ZN7cutlass13device_kernelIN5flash19enable_sm80_to_sm89INS1_16FlashAttnFwdSm80INS1_25CollectiveMainloopFwdSm80ILi4ELi1ELb0EN4cute5tupleIJNS5_1CILi128EEENS7_ILi96EEENS7_ILi64EEEEEELi64ENS_10bfloat16_tEfNS_4arch4Sm80ELb0ELb1ELb0ELb1ELb0ELb0ELb1ELb0EEENS1_21CollectiveEpilogueFwdINS6_IJS8_SA_S9_EEENS6_IJNS7_ILi1EEESI_SI_EEESC_SE_Li128ELb1ELb1ELb0ELb0EEENS1_19SingleTileSchedulerILb1ELb0ELb1ELi128EEEEEEEEEvNT_6ParamsE:
        .type           _ZN7cutlass13device_kernelIN5flash19enable_sm80_to_sm89INS1_16FlashAttnFwdSm80INS1_25CollectiveMainloopFwdSm80ILi4ELi1ELb0EN4cute5tupleIJNS5_1CILi128EEENS7_ILi96EEENS7_ILi64EEEEEELi64ENS_10bfloat16_tEfNS_4arch4Sm80ELb0ELb1ELb0ELb1ELb0ELb0ELb1ELb0EEENS1_21CollectiveEpilogueFwdINS6_IJS8_SA_S9_EEENS6_IJNS7_ILi1EEESI_SI_EEESC_SE_Li128ELb1ELb1ELb0ELb0EEENS1_19SingleTileSchedulerILb1ELb0ELb1ELi128EEEEEEEEEvNT_6ParamsE,@function
        .size           _ZN7cutlass13device_kernelIN5flash19enable_sm80_to_sm89INS1_16FlashAttnFwdSm80INS1_25CollectiveMainloopFwdSm80ILi4ELi1ELb0EN4cute5tupleIJNS5_1CILi128EEENS7_ILi96EEENS7_ILi64EEEEEELi64ENS_10bfloat16_tEfNS_4arch4Sm80ELb0ELb1ELb0ELb1ELb0ELb0ELb1ELb0EEENS1_21CollectiveEpilogueFwdINS6_IJS8_SA_S9_EEENS6_IJNS7_ILi1EEESI_SI_EEESC_SE_Li128ELb1ELb1ELb0ELb0EEENS1_19SingleTileSchedulerILb1ELb0ELb1ELi128EEEEEEEEEvNT_6ParamsE,(.L_x_13 - _ZN7cutlass13device_kernelIN5flash19enable_sm80_to_sm89INS1_16FlashAttnFwdSm80INS1_25CollectiveMainloopFwdSm80ILi4ELi1ELb0EN4cute5tupleIJNS5_1CILi128EEENS7_ILi96EEENS7_ILi64EEEEEELi64ENS_10bfloat16_tEfNS_4arch4Sm80ELb0ELb1ELb0ELb1ELb0ELb0ELb1ELb0EEENS1_21CollectiveEpilogueFwdINS6_IJS8_SA_S9_EEENS6_IJNS7_ILi1EEESI_SI_EEESC_SE_Li128ELb1ELb1ELb0ELb0EEENS1_19SingleTileSchedulerILb1ELb0ELb1ELi128EEEEEEEEEvNT_6ParamsE)
        .other          _ZN7cutlass13device_kernelIN5flash19enable_sm80_to_sm89INS1_16FlashAttnFwdSm80INS1_25CollectiveMainloopFwdSm80ILi4ELi1ELb0EN4cute5tupleIJNS5_1CILi128EEENS7_ILi96EEENS7_ILi64EEEEEELi64ENS_10bfloat16_tEfNS_4arch4Sm80ELb0ELb1ELb0ELb1ELb0ELb0ELb1ELb0EEENS1_21CollectiveEpilogueFwdINS6_IJS8_SA_S9_EEENS6_IJNS7_ILi1EEESI_SI_EEESC_SE_Li128ELb1ELb1ELb0ELb0EEENS1_19SingleTileSchedulerILb1ELb0ELb1ELi128EEEEEEEEEvNT_6ParamsE,@"STO_CUDA_ENTRY STV_DEFAULT"
_ZN7cutlass13device_kernelIN5flash19enable_sm80_to_sm89INS1_16FlashAttnFwdSm80INS1_25CollectiveMainloopFwdSm80ILi4ELi1ELb0EN4cute5tupleIJNS5_1CILi128EEENS7_ILi96EEENS7_ILi64EEEEEELi64ENS_10bfloat16_tEfNS_4arch4Sm80ELb0ELb1ELb0ELb1ELb0ELb0ELb1ELb0EEENS1_21CollectiveEpilogueFwdINS6_IJS8_SA_S9_EEENS6_IJNS7_ILi1EEESI_SI_EEESC_SE_Li128ELb1ELb1ELb0ELb0EEENS1_19SingleTileSchedulerILb1ELb0ELb1ELi128EEEEEEEEEvNT_6ParamsE:
[----:B------:R-:W-:Y:S01]  /*0000*/  LDC R1, c[0x0][0x28] ;  /* 0x00000a00ff017b82 */ /* 0x000fe20000000800 */
[----:B------:R-:W-:Y:S05]  /*0010*/  EXIT ;  /* 0x000000000000794d */ /* 0x000fea0003800000 */
.L_x_4:
        /* <DEDUP_REMOVED lines=14> */
.L_x_13:


//--------------------- .text._ZN7cutlass13device_kernelIN5flash19enable_sm80_to_sm89INS1_16FlashAttnFwdSm80INS1_25CollectiveMainloopFwdSm80ILi4ELi1ELb0EN4cute5tupleIJNS5_1CILi128EEENS7_ILi96EEENS7_ILi64EEEEEELi64ENS_10bfloat16_tEfNS_4arch4Sm80ELb0ELb1ELb0ELb1ELb0ELb1ELb1ELb0EEENS1_21CollectiveEpilogueFwdINS6_IJS8_SA_S9_EEENS6_IJNS7_ILi1EEESI_SI_EEESC_SE_Li128ELb1ELb1ELb0ELb0EEENS1_19SingleTileSchedulerILb1ELb0ELb1ELi128EEEEEEEEEvNT_6ParamsE --------------------------
	.section	.text._ZN7cutlass13device_kernelIN5flash19enable_sm80_to_sm89INS1_16FlashAttnFwdSm80INS1_25CollectiveMainloopFwdSm80ILi4ELi1ELb0EN4cute5tupleIJNS5_1CILi128EEENS7_ILi96EEENS7_ILi64EEEEEELi64ENS_10bfloat16_tEfNS_4arch4Sm80ELb0ELb1ELb0ELb1ELb0ELb1ELb1ELb0EEENS1_21CollectiveEpilogueFwdINS6_IJS8_SA_S9_EEENS6_IJNS7_ILi1EEESI_SI_EEESC_SE_Li128ELb1ELb1ELb0ELb0EEENS1_19SingleTileSchedulerILb1ELb0ELb1ELi128EEEEEEEEEvNT_6ParamsE,"ax",@progbits
	.align	128
.text._ZN7cutlass13device_kernelIN5flash19enable_sm80_to_sm89INS1_16FlashAttnFwdSm80INS1_25CollectiveMainloopFwdSm80ILi4ELi1ELb0EN4cute5tupleIJNS5_1CILi128EEENS7_ILi96EEENS7_ILi64EEEEEELi64ENS_10bfloat16_tEfNS_4arch4Sm80ELb0ELb1ELb0ELb1ELb0ELb1ELb1ELb0EEENS1_21CollectiveEpilogueFwdINS6_IJS8_SA_S9_EEENS6_IJNS7_ILi1EEESI_SI_EEESC_SE_Li128ELb1ELb1ELb0ELb0EEENS1_19SingleTileSchedulerILb1ELb0ELb1ELi128EEEEEEEEEvNT_6ParamsE:
        .type           _ZN7cutlass13device_kernelIN5flash19enable_sm80_to_sm89INS1_16FlashAttnFwdSm80INS1_25CollectiveMainloopFwdSm80ILi4ELi1ELb0EN4cute5tupleIJNS5_1CILi128EEENS7_ILi96EEENS7_ILi64EEEEEELi64ENS_10bfloat16_tEfNS_4arch4Sm80ELb0ELb1ELb0ELb1ELb0ELb1ELb1ELb0EEENS1_21CollectiveEpilogueFwdINS6_IJS8_SA_S9_EEENS6_IJNS7_ILi1EEESI_SI_EEESC_SE_Li128ELb1ELb1ELb0ELb0EEENS1_19SingleTileSchedulerILb1ELb0ELb1ELi128EEEEEEEEEvNT_6ParamsE,@function
        .size           _ZN7cutlass13device_kernelIN5flash19enable_sm80_to_sm89INS1_16FlashAttnFwdSm80INS1_25CollectiveMainloopFwdSm80ILi4ELi1ELb0EN4cute5tupleIJNS5_1CILi128EEENS7_ILi96EEENS7_ILi64EEEEEELi64ENS_10bfloat16_tEfNS_4arch4Sm80ELb0ELb1ELb0ELb1ELb0ELb1ELb1ELb0EEENS1_21CollectiveEpilogueFwdINS6_IJS8_SA_S9_EEENS6_IJNS7_ILi1EEESI_SI_EEESC_SE_Li128ELb1ELb1ELb0ELb0EEENS1_19SingleTileSchedulerILb1ELb0ELb1ELi128EEEEEEEEEvNT_6ParamsE,(.L_x_14 - _ZN7cutlass13device_kernelIN5flash19enable_sm80_to_sm89INS1_16FlashAttnFwdSm80INS1_25CollectiveMainloopFwdSm80ILi4ELi1ELb0EN4cute5tupleIJNS5_1CILi128EEENS7_ILi96EEENS7_ILi64EEEEEELi64ENS_10bfloat16_tEfNS_4arch4Sm80ELb0ELb1ELb0ELb1ELb0ELb1ELb1ELb0EEENS1_21CollectiveEpilogueFwdINS6_IJS8_SA_S9_EEENS6_IJNS7_ILi1EEESI_SI_EEESC_SE_Li128ELb1ELb1ELb0ELb0EEENS1_19SingleTileSchedulerILb1ELb0ELb1ELi128EEEEEEEEEvNT_6ParamsE)
        .other          _ZN7cutlass13device_kernelIN5flash19enable_sm80_to_sm89INS1_16FlashAttnFwdSm80INS1_25CollectiveMainloopFwdSm80ILi4ELi1ELb0EN4cute5tupleIJNS5_1CILi128EEENS7_ILi96EEENS7_ILi64EEEEEELi64ENS_10bfloat16_tEfNS_4arch4Sm80ELb0ELb1ELb0ELb1ELb0ELb1ELb1ELb0EEENS1_21CollectiveEpilogueFwdINS6_IJS8_SA_S9_EEENS6_IJNS7_ILi1EEESI_SI_EEESC_SE_Li128ELb1ELb1ELb0ELb0EEENS1_19SingleTileSchedulerILb1ELb0ELb1ELi128EEEEEEEEEvNT_6ParamsE,@"STO_CUDA_ENTRY STV_DEFAULT"
_ZN7cutlass13device_kernelIN5flash19enable_sm80_to_sm89INS1_16FlashAttnFwdSm80INS1_25CollectiveMainloopFwdSm80ILi4ELi1ELb0EN4cute5tupleIJNS5_1CILi128EEENS7_ILi96EEENS7_ILi64EEEEEELi64ENS_10bfloat16_tEfNS_4arch4Sm80ELb0ELb1ELb0ELb1ELb0ELb1ELb1ELb0EEENS1_21CollectiveEpilogueFwdINS6_IJS8_SA_S9_EEENS6_IJNS7_ILi1EEESI_SI_EEESC_SE_Li128ELb1ELb1ELb0ELb0EEENS1_19SingleTileSchedulerILb1ELb0ELb1ELi128EEEEEEEEEvNT_6ParamsE:
[----:B------:R-:W-:Y:S01]  /*0000*/  LDC R1, c[0x0][0x28] ;  /* 0x00000a00ff017b82 */ /* 0x000fe20000000800 */
[----:B------:R-:W-:Y:S05]  /*0010*/  EXIT ;  /* 0x000000000000794d */ /* 0x000fea0003800000 */
.L_x_5:
        /* <DEDUP_REMOVED lines=14> */
.L_x_14:


//--------------------- .text._ZN7cutlass13device_kernelIN5flash19enable_sm80_to_sm89INS1_16FlashAttnFwdSm80INS1_25CollectiveMainloopFwdSm80ILi4ELi1ELb0EN4cute5tupleIJNS5_1CILi128EEENS7_ILi112EEENS7_ILi64EEEEEELi64ENS_10bfloat16_tEfNS_4arch4Sm80ELb1ELb0ELb0ELb0ELb0ELb0ELb1ELb0EEENS1_21CollectiveEpilogueFwdINS6_IJS8_SA_S9_EEENS6_IJNS7_ILi1EEESI_SI_EEESC_SE_Li128ELb0ELb1ELb0ELb0EEENS1_30DynamicPersistentTileSchedulerILi128ELi128ELb0ELb1ELb0EEEEEEEEEvNT_6ParamsE --------------------------
	.section	.text._ZN7cutlass13device_kernelIN5flash19enable_sm80_to_sm89INS1_16FlashAttnFwdSm80INS1_25CollectiveMainloopFwdSm80ILi4ELi1ELb0EN4cute5tupleIJNS5_1CILi128EEENS7_ILi112EEENS7_ILi64EEEEEELi64ENS_10bfloat16_tEfNS_4arch4Sm80ELb1ELb0ELb0ELb0ELb0ELb0ELb1ELb0EEENS1_21CollectiveEpilogueFwdINS6_IJS8_SA_S9_EEENS6_IJNS7_ILi1EEESI_SI_EEESC_SE_Li128ELb0ELb1ELb0ELb0EEENS1_30DynamicPersistentTileSchedulerILi128ELi128ELb0ELb1ELb0EEEEEEEEEvNT_6ParamsE,"ax",@progbits
	.align	128
.text._ZN7cutlass13device_kernelIN5flash19enable_sm80_to_sm89INS1_16FlashAttnFwdSm80INS1_25CollectiveMainloopFwdSm80ILi4ELi1ELb0EN4cute5tupleIJNS5_1CILi128EEENS7_ILi112EEENS7_ILi64EEEEEELi64ENS_10bfloat16_tEfNS_4arch4Sm80ELb1ELb0ELb0ELb0ELb0ELb0ELb1ELb0EEENS1_21CollectiveEpilogueFwdINS6_IJS8_SA_S9_EEENS6_IJNS7_ILi1EEESI_SI_EEESC_SE_Li128ELb0ELb1ELb0ELb0EEENS1_30DynamicPersistentTileSchedulerILi128ELi128ELb0ELb1ELb0EEEEEEEEEvNT_6ParamsE:
        .type           _ZN7cutlass13device_kernelIN5flash19enable_sm80_to_sm89INS1_16FlashAttnFwdSm80INS1_25CollectiveMainloopFwdSm80ILi4ELi1ELb0EN4cute5tupleIJNS5_1CILi128EEENS7_ILi112EEENS7_ILi64EEEEEELi64ENS_10bfloat16_tEfNS_4arch4Sm80ELb1ELb0ELb0ELb0ELb0ELb0ELb1ELb0EEENS1_21CollectiveEpilogueFwdINS6_IJS8_SA_S9_EEENS6_IJNS7_ILi1EEESI_SI_EEESC_SE_Li128ELb0ELb1ELb0ELb0EEENS1_30DynamicPersistentTileSchedulerILi128ELi128ELb0ELb1ELb0EEEEEEEEEvNT_6ParamsE,@function
        .size           _ZN7cutlass13device_kernelIN5flash19enable_sm80_to_sm89INS1_16FlashAttnFwdSm80INS1_25CollectiveMainloopFwdSm80ILi4ELi1ELb0EN4cute5tupleIJNS5_1CILi128EEENS7_ILi112EEENS7_ILi64EEEEEELi64ENS_10bfloat16_tEfNS_4arch4Sm80ELb1ELb0ELb0ELb0ELb0ELb0ELb1ELb0EEENS1_21CollectiveEpilogueFwdINS6_IJS8_SA_S9_EEENS6_IJNS7_ILi1EEESI_SI_EEESC_SE_Li128ELb0ELb1ELb0ELb0EEENS1_30DynamicPersistentTileSchedulerILi128ELi128ELb0ELb1ELb0EEEEEEEEEvNT_6ParamsE,(.L_x_15 - _ZN7cutlass13device_kernelIN5flash19enable_sm80_to_sm89INS1_16FlashAttnFwdSm80INS1_25CollectiveMainloopFwdSm80ILi4ELi1ELb0EN4cute5tupleIJNS5_1CILi128EEENS7_ILi112EEENS7_ILi64EEEEEELi64ENS_10bfloat16_tEfNS_4arch4Sm80ELb1ELb0ELb0ELb0ELb0ELb0ELb1ELb0EEENS1_21CollectiveEpilogueFwdINS6_IJS8_SA_S9_EEENS6_IJNS7_ILi1EEESI_SI_EEESC_SE_Li128ELb0ELb1ELb0ELb0EEENS1_30DynamicPersistentTileSchedulerILi128ELi128ELb0ELb1ELb0EEEEEEEEEvNT_6ParamsE)
        .other          _ZN7cutlass13device_kernelIN5flash19enable_sm80_to_sm89INS1_16FlashAttnFwdSm80INS1_25CollectiveMainloopFwdSm80ILi4ELi1ELb0EN4cute5tupleIJNS5_1CILi128EEENS7_ILi112EEENS7_ILi64EEEEEELi64ENS_10bfloat16_tEfNS_4arch4Sm80ELb1ELb0ELb0ELb0ELb0ELb0ELb1ELb0EEENS1_21CollectiveEpilogueFwdINS6_IJS8_SA_S9_EEENS6_IJNS7_ILi1EEESI_SI_EEESC_SE_Li128ELb0ELb1ELb0ELb0EEENS1_30DynamicPersistentTileSchedulerILi128ELi128ELb0ELb1ELb0EEEEEEEEEvNT_6ParamsE,@"STO_CUDA_ENTRY STV_DEFAULT"
_ZN7cutlass13device_kernelIN5flash19enable_sm80_to_sm89INS1_16FlashAttnFwdSm80INS1_25CollectiveMainloopFwdSm80ILi4ELi1ELb0EN4cute5tupleIJNS5_1CILi128EEENS7_ILi112EEENS7_ILi64EEEEEELi64ENS_10bfloat16_tEfNS_4arch4Sm80ELb1ELb0ELb0ELb0ELb0ELb0ELb1ELb0EEENS1_21CollectiveEpilogueFwdINS6_IJS8_SA_S9_EEENS6_IJNS7_ILi1EEESI_SI_EEESC_SE_Li128ELb0ELb1ELb0ELb0EEENS1_30DynamicPersistentTileSchedulerILi128ELi128ELb0ELb1ELb0EEEEEEEEEvNT_6ParamsE:
[----:B------:R-:W-:Y:S01]  /*0000*/  LDC R1, c[0x0][0x28] ;  /* 0x00000a00ff017b82 */ /* 0x000fe20000000800 */
[----:B------:R-:W-:Y:S05]  /*0010*/  EXIT ;  /* 0x000000000000794d */ /* 0x000fea0003800000 */
.L_x_6:
        /* <DEDUP_REMOVED lines=14> */
.L_x_15:


//--------------------- .text._ZN7cutlass13device_kernelIN5flash19enable_sm80_to_sm89INS1_16FlashAttnFwdSm80INS1_25CollectiveMainloopFwdSm80ILi4ELi1ELb0EN4cute5tupleIJNS5_1CILi128EEENS7_ILi112EEENS7_ILi64EEEEEELi64ENS_10bfloat16_tEfNS_4arch4Sm80ELb1ELb0ELb0ELb1ELb0ELb0ELb1ELb0EEENS1_21CollectiveEpilogueFwdINS6_IJS8_SA_S9_EEENS6_IJNS7_ILi1EEESI_SI_EEESC_SE_Li128ELb1ELb1ELb0ELb0EEENS1_19SingleTileSchedulerILb1ELb0ELb1ELi128EEEEEEEEEvNT_6ParamsE --------------------------
	.section	.text._ZN7cutlass13device_kernelIN5flash19enable_sm80_to_sm89INS1_16FlashAttnFwdSm80INS1_25CollectiveMainloopFwdSm80ILi4ELi1ELb0EN4cute5tupleIJNS5_1CILi128EEENS7_ILi112EEENS7_ILi64EEEEEELi64ENS_10bfloat16_tEfNS_4arch4Sm80ELb1ELb0ELb0ELb1ELb0ELb0ELb1ELb0EEENS1_21CollectiveEpilogueFwdINS6_IJS8_SA_S9_EEENS6_IJNS7_ILi1EEESI_SI_EEESC_SE_Li128ELb1ELb1ELb0ELb0EEENS1_19SingleTileSchedulerILb1ELb0ELb1ELi128EEEEEEEEEvNT_6ParamsE,"ax",@progbits
	.align	128
.text._ZN7cutlass13device_kernelIN5flash19enable_sm80_to_sm89INS1_16FlashAttnFwdSm80INS1_25CollectiveMainloopFwdSm80ILi4ELi1ELb0EN4cute5tupleIJNS5_1CILi128EEENS7_ILi112EEENS7_ILi64EEEEEELi64ENS_10bfloat16_tEfNS_4arch4Sm80ELb1ELb0ELb0ELb1ELb0ELb0ELb1ELb0EEENS1_21CollectiveEpilogueFwdINS6_IJS8_SA_S9_EEENS6_IJNS7_ILi1EEESI_SI_EEESC_SE_Li128ELb1ELb1ELb0ELb0EEENS1_19SingleTileSchedulerILb1ELb0ELb1ELi128EEEEEEEEEvNT_6ParamsE:
        .type           _ZN7cutlass13device_kernelIN5flash19enable_sm80_to_sm89INS1_16FlashAttnFwdSm80INS1_25CollectiveMainloopFwdSm80ILi4ELi1ELb0EN4cute5tupleIJNS5_1CILi128EEENS7_ILi112EEENS7_ILi64EEEEEELi64ENS_10bfloat16_tEfNS_4arch4Sm80ELb1ELb0ELb0ELb1ELb0ELb0ELb1ELb0EEENS1_21CollectiveEpilogueFwdINS6_IJS8_SA_S9_EEENS6_IJNS7_ILi1EEESI_SI_EEESC_SE_Li128ELb1ELb1ELb0ELb0EEENS1_19SingleTileSchedulerILb1ELb0ELb1ELi128EEEEEEEEEvNT_6ParamsE,@function
        .size           _ZN7cutlass13device_kernelIN5flash19enable_sm80_to_sm89INS1_16FlashAttnFwdSm80INS1_25CollectiveMainloopFwdSm80ILi4ELi1ELb0EN4cute5tupleIJNS5_1CILi128EEENS7_ILi112EEENS7_ILi64EEEEEELi64ENS_10bfloat16_tEfNS_4arch4Sm80ELb1ELb0ELb0ELb1ELb0ELb0ELb1ELb0EEENS1_21CollectiveEpilogueFwdINS6_IJS8_SA_S9_EEENS6_IJNS7_ILi1EEESI_SI_EEESC_SE_Li128ELb1ELb1ELb0ELb0EEENS1_19SingleTileSchedulerILb1ELb0ELb1ELi128EEEEEEEEEvNT_6ParamsE,(.L_x_16 - _ZN7cutlass13device_kernelIN5flash19enable_sm80_to_sm89INS1_16FlashAttnFwdSm80INS1_25CollectiveMainloopFwdSm80ILi4ELi1ELb0EN4cute5tupleIJNS5_1CILi128EEENS7_ILi112EEENS7_ILi64EEEEEELi64ENS_10bfloat16_tEfNS_4arch4Sm80ELb1ELb0ELb0ELb1ELb0ELb0ELb1ELb0EEENS1_21CollectiveEpilogueFwdINS6_IJS8_SA_S9_EEENS6_IJNS7_ILi1EEESI_SI_EEESC_SE_Li128ELb1ELb1ELb0ELb0EEENS1_19SingleTileSchedulerILb1ELb0ELb1ELi128EEEEEEEEEvNT_6ParamsE)
        .other          _ZN7cutlass13device_kernelIN5flash19enable_sm80_to_sm89INS1_16FlashAttnFwdSm80INS1_25CollectiveMainloopFwdSm80ILi4ELi1ELb0EN4cute5tupleIJNS5_1CILi128EEENS7_ILi112EEENS7_ILi64EEEEEELi64ENS_10bfloat16_tEfNS_4arch4Sm80ELb1ELb0ELb0ELb1ELb0ELb0ELb1ELb0EEENS1_21CollectiveEpilogueFwdINS6_IJS8_SA_S9_EEENS6_IJNS7_ILi1EEESI_SI_EEESC_SE_Li128ELb1ELb1ELb0ELb0EEENS1_19SingleTileSchedulerILb1ELb0ELb1ELi128EEEEEEEEEvNT_6ParamsE,@"STO_CUDA_ENTRY STV_DEFAULT"
_ZN7cutlass13device_kernelIN5flash19enable_sm80_to_sm89INS1_16FlashAttnFwdSm80INS1_25CollectiveMainloopFwdSm80ILi4ELi1ELb0EN4cute5tupleIJNS5_1CILi128EEENS7_ILi112EEENS7_ILi64EEEEEELi64ENS_10bfloat16_tEfNS_4arch4Sm80ELb1ELb0ELb0ELb1ELb0ELb0ELb1ELb0EEENS1_21CollectiveEpilogueFwdINS6_IJS8_SA_S9_EEENS6_IJNS7_ILi1EEESI_SI_EEESC_SE_Li128ELb1ELb1ELb0ELb0EEENS1_19SingleTileSchedulerILb1ELb0ELb1ELi128EEEEEEEEEvNT_6ParamsE:
[----:B------:R-:W-:Y:S01]  /*0000*/  LDC R1, c[0x0][0x28] ;  /* 0x00000a00ff017b82 */ /* 0x000fe20000000800 */
[----:B------:R-:W-:Y:S05]  /*0010*/  EXIT ;  /* 0x000000000000794d */ /* 0x000fea0003800000 */
.L_x_7:
        /* <DEDUP_REMOVED lines=14> */
.L_x_16:


//--------------------- .text._ZN7cutlass13device_kernelIN5flash19enable_sm80_to_sm89INS1_16FlashAttnFwdSm80INS1_25CollectiveMainloopFwdSm80ILi4ELi1ELb0EN4cute5tupleIJNS5_1CILi128EEENS7_ILi112EEENS7_ILi64EEEEEELi64ENS_10bfloat16_tEfNS_4arch4Sm80ELb1ELb0ELb0ELb1ELb0ELb1ELb1ELb0EEENS1_21CollectiveEpilogueFwdINS6_IJS8_SA_S9_EEENS6_IJNS7_ILi1EEESI_SI_EEESC_SE_Li128ELb1ELb1ELb0ELb0EEENS1_19SingleTileSchedulerILb1ELb0ELb1ELi128EEEEEEEEEvNT_6ParamsE --------------------------
	.section	.text._ZN7cutlass13device_kernelIN5flash19enable_sm80_to_sm89INS1_16FlashAttnFwdSm80INS1_25CollectiveMainloopFwdSm80ILi4ELi1ELb0EN4cute5tupleIJNS5_1CILi128EEENS7_ILi112EEENS7_ILi64EEEEEELi64ENS_10bfloat16_tEfNS_4arch4Sm80ELb1ELb0ELb0ELb1ELb0ELb1ELb1ELb0EEENS1_21CollectiveEpilogueFwdINS6_IJS8_SA_S9_EEENS6_IJNS7_ILi1EEESI_SI_EEESC_SE_Li128ELb1ELb1ELb0ELb0EEENS1_19SingleTileSchedulerILb1ELb0ELb1ELi128EEEEEEEEEvNT_6ParamsE,"ax",@progbits
	.align	128
.text._ZN7cutlass13device_kernelIN5flash19enable_sm80_to_sm89INS1_16FlashAttnFwdSm80INS1_25CollectiveMainloopFwdSm80ILi4ELi1ELb0EN4cute5tupleIJNS5_1CILi128EEENS7_ILi112EEENS7_ILi64EEEEEELi64ENS_10bfloat16_tEfNS_4arch4Sm80ELb1ELb0ELb0ELb1ELb0ELb1ELb1ELb0EEENS1_21CollectiveEpilogueFwdINS6_IJS8_SA_S9_EEENS6_IJNS7_ILi1EEESI_SI_EEESC_SE_Li128ELb1ELb1ELb0ELb0EEENS1_19SingleTileSchedulerILb1ELb0ELb1ELi128EEEEEEEEEvNT_6ParamsE:
        .type           _ZN7cutlass13device_kernelIN5flash19enable_sm80_to_sm89INS1_16FlashAttnFwdSm80INS1_25CollectiveMainloopFwdSm80ILi4ELi1ELb0EN4cute5tupleIJNS5_1CILi128EEENS7_ILi112EEENS7_ILi64EEEEEELi64ENS_10bfloat16_tEfNS_4arch4Sm80ELb1ELb0ELb0ELb1ELb0ELb1ELb1ELb0EEENS1_21CollectiveEpilogueFwdINS6_IJS8_SA_S9_EEENS6_IJNS7_ILi1EEESI_SI_EEESC_SE_Li128ELb1ELb1ELb0ELb0EEENS1_19SingleTileSchedulerILb1ELb0ELb1ELi128EEEEEEEEEvNT_6ParamsE,@function
        .size           _ZN7cutlass13device_kernelIN5flash19enable_sm80_to_sm89INS1_16FlashAttnFwdSm80INS1_25CollectiveMainloopFwdSm80ILi4ELi1ELb0EN4cute5tupleIJNS5_1CILi128EEENS7_ILi112EEENS7_ILi64EEEEEELi64ENS_10bfloat16_tEfNS_4arch4Sm80ELb1ELb0ELb0ELb1ELb0ELb1ELb1ELb0EEENS1_21CollectiveEpilogueFwdINS6_IJS8_SA_S9_EEENS6_IJNS7_ILi1EEESI_SI_EEESC_SE_Li128ELb1ELb1ELb0ELb0EEENS1_19SingleTileSchedulerILb1ELb0ELb1ELi128EEEEEEEEEvNT_6ParamsE,(.L_x_17 - _ZN7cutlass13device_kernelIN5flash19enable_sm80_to_sm89INS1_16FlashAttnFwdSm80INS1_25CollectiveMainloopFwdSm80ILi4ELi1ELb0EN4cute5tupleIJNS5_1CILi128EEENS7_ILi112EEENS7_ILi64EEEEEELi64ENS_10bfloat16_tEfNS_4arch4Sm80ELb1ELb0ELb0ELb1ELb0ELb1ELb1ELb0EEENS1_21CollectiveEpilogueFwdINS6_IJS8_SA_S9_EEENS6_IJNS7_ILi1EEESI_SI_EEESC_SE_Li128ELb1ELb1ELb0ELb0EEENS1_19SingleTileSchedulerILb1ELb0ELb1ELi128EEEEEEEEEvNT_6ParamsE)
        .other          _ZN7cutlass13device_kernelIN5flash19enable_sm80_to_sm89INS1_16FlashAttnFwdSm80INS1_25CollectiveMainloopFwdSm80ILi4ELi1ELb0EN4cute5tupleIJNS5_1CILi128EEENS7_ILi112EEENS7_ILi64EEEEEELi64ENS_10bfloat16_tEfNS_4arch4Sm80ELb1ELb0ELb0ELb1ELb0ELb1ELb1ELb0EEENS1_21CollectiveEpilogueFwdINS6_IJS8_SA_S9_EEENS6_IJNS7_ILi1EEESI_SI_EEESC_SE_Li128ELb1ELb1ELb0ELb0EEENS1_19SingleTileSchedulerILb1ELb0ELb1ELi128EEEEEEEEEvNT_6ParamsE,@"STO_CUDA_ENTRY STV_DEFAULT"
_ZN7cutlass13device_kernelIN5flash19enable_sm80_to_sm89INS1_16FlashAttnFwdSm80INS1_25CollectiveMainloopFwdSm80ILi4ELi1ELb0EN4cute5tupleIJNS5_1CILi128EEENS7_ILi112EEENS7_ILi64EEEEEELi64ENS_10bfloat16_tEfNS_4arch4Sm80ELb1ELb0ELb0ELb1ELb0ELb1ELb1ELb0EEENS1_21CollectiveEpilogueFwdINS6_IJS8_SA_S9_EEENS6_IJNS7_ILi1EEESI_SI_EEESC_SE_Li128ELb1ELb1ELb0ELb0EEENS1_19SingleTileSchedulerILb1ELb0ELb1ELi128EEEEEEEEEvNT_6ParamsE:
[----:B------:R-:W-:Y:S01]  /*0000*/  LDC R1, c[0x0][0x28] ;  /* 0x00000a00ff017b82 */ /* 0x000fe20000000800 */
[----:B------:R-:W-:Y:S05]  /*0010*/  EXIT ;  /* 0x000000000000794d */ /* 0x000fea0003800000 */
.L_x_8:
        /* <DEDUP_REMOVED lines=14> */
.L_x_17:


//--------------------- .nv.shared.reserved.0     --------------------------
	.section	.nv.shared.reserved.0,"aw",@nobits
	.weak		__nv_reservedSMEM_offset_0_alias
	.size		__nv_reservedSMEM_offset_0_alias, 0, 0
	.other		__nv_reservedSMEM_offset_0_alias,@"STO_CUDA_RESERVED_SHARED STV_DEFAULT"
__nv_reservedSMEM_offset_0_alias:
	.zero		0


//--------------------- .nv.global                --------------------------
	.section	.nv.global,"aw",@nobits
.nv.global:
	.type		_ZN65_INTERNAL_ebe2f5a5_29_flash_fwd_hdim64_bf16_sm80_cu_cb12e5b6_35634cute1_E,@object
	.size		_ZN65_INTERNAL_ebe2f5a5_29_flash_fwd_hdim64_bf16_sm80_cu_cb12e5b6_35634cute1_E,(_ZN65_INTERNAL_ebe2f5a5_29_flash_fwd_hdim64_bf16_sm80_cu_cb12e5b6_35634cuda3std3__45__cpo6cbeginE - _ZN65_INTERNAL_ebe2f5a5_29_flash_fwd_hdim64_bf16_sm80_cu_cb12e5b6_35634cute1_E)
_ZN65_INTERNAL_ebe2f5a5_29_flash_fwd_hdim64_bf16_sm80_cu_cb12e5b6_35634cute1_E:
	.zero		1
	.type		_ZN65_INTERNAL_ebe2f5a5_29_flash_fwd_hdim64_bf16_sm80_cu_cb12e5b6_35634cuda3std3__45__cpo6cbeginE,@object
	.size		_ZN65_INTERNAL_ebe2f5a5_29_flash_fwd_hdim64_bf16_sm80_cu_cb12e5b6_35634cuda3std3__45__cpo6cbeginE,(_ZN65_INTERNAL_ebe2f5a5_29_flash_fwd_hdim64_bf16_sm80_cu_cb12e5b6_35634cuda3std3__48in_placeE - _ZN65_INTERNAL_ebe2f5a5_29_flash_fwd_hdim64_bf16_sm80_cu_cb12e5b6_35634cuda3std3__45__cpo6cbeginE)
_ZN65_INTERNAL_ebe2f5a5_29_flash_fwd_hdim64_bf16_sm80_cu_cb12e5b6_35634cuda3std3__45__cpo6cbeginE:
	.zero		1
	.type		_ZN65_INTERNAL_ebe2f5a5_29_flash_fwd_hdim64_bf16_sm80_cu_cb12e5b6_35634cuda3std3__48in_placeE,@object
	.size		_ZN65_INTERNAL_ebe2f5a5_29_flash_fwd_hdim64_bf16_sm80_cu_cb12e5b6_35634cuda3std3__48in_placeE,(_ZN65_INTERNAL_ebe2f5a5_29_flash_fwd_hdim64_bf16_sm80_cu_cb12e5b6_35634cuda3std6ranges3__45__cpo9iter_moveE - _ZN65_INTERNAL_ebe2f5a5_29_flash_fwd_hdim64_bf16_sm80_cu_cb12e5b6_35634cuda3std3__48in_placeE)
_ZN65_INTERNAL_ebe2f5a5_29_flash_fwd_hdim64_bf16_sm80_cu_cb12e5b6_35634cuda3std3__48in_placeE:
	.zero		1
	.type		_ZN65_INTERNAL_ebe2f5a5_29_flash_fwd_hdim64_bf16_sm80_cu_cb12e5b6_35634cuda3std6ranges3__45__cpo9iter_moveE,@object
	.size		_ZN65_INTERNAL_ebe2f5a5_29_flash_fwd_hdim64_bf16_sm80_cu_cb12e5b6_35634cuda3std6ranges3__45__cpo9iter_moveE,(_ZN65_INTERNAL_ebe2f5a5_29_flash_fwd_hdim64_bf16_sm80_cu_cb12e5b6_35634cuda3std3__45__cpo5beginE - _ZN65_INTERNAL_ebe2f5a5_29_flash_fwd_hdim64_bf16_sm80_cu_cb12e5b6_35634cuda3std6ranges3__45__cpo9iter_moveE)
_ZN65_INTERNAL_ebe2f5a5_29_flash_fwd_hdim64_bf16_sm80_cu_cb12e5b6_35634cuda3std6ranges3__45__cpo9iter_moveE:
	.zero		1
	.type		_ZN65_INTERNAL_ebe2f5a5_29_flash_fwd_hdim64_bf16_sm80_cu_cb12e5b6_35634cuda3std3__45__cpo5beginE,@object
	.size		_ZN65_INTERNAL_ebe2f5a5_29_flash_fwd_hdim64_bf16_sm80_cu_cb12e5b6_35634cuda3std3__45__cpo5beginE,(_ZN65_INTERNAL_ebe2f5a5_29_flash_fwd_hdim64_bf16_sm80_cu_cb12e5b6_35634cuda3std3__467_GLOBAL__N__ebe2f5a5_29_flash_fwd_hdim64_bf16_sm80_cu_cb12e5b6_35636ignoreE - _ZN65_INTERNAL_ebe2f5a5_29_flash_fwd_hdim64_bf16_sm80_cu_cb12e5b6_35634cuda3std3__45__cpo5beginE)
_ZN65_INTERNAL_ebe2f5a5_29_flash_fwd_hdim64_bf16_sm80_cu_cb12e5b6_35634cuda3std3__45__cpo5beginE:
	.zero		1
	.type		_ZN65_INTERNAL_ebe2f5a5_29_flash_fwd_hdim64_bf16_sm80_cu_cb12e5b6_35634cuda3std3__467_GLOBAL__N__ebe2f5a5_29_flash_fwd_hdim64_bf16_sm80_cu_cb12e5b6_35636ignoreE,@object
	.size		_ZN65_INTERNAL_ebe2f5a5_29_flash_fwd_hdim64_bf16_sm80_cu_cb12e5b6_35634cuda3std3__467_GLOBAL__N__ebe2f5a5_29_flash_fwd_hdim64_bf16_sm80_cu_cb12e5b6_35636ignoreE,(_ZN65_INTERNAL_ebe2f5a5_29_flash_fwd_hdim64_bf16_sm80_cu_cb12e5b6_35634cute7productE - _ZN65_INTERNAL_ebe2f5a5_29_flash_fwd_hdim64_bf16_sm80_cu_cb12e5b6_35634cuda3std3__467_GLOBAL__N__ebe2f5a5_29_flash_fwd_hdim64_bf16_sm80_cu_cb12e5b6_35636ignoreE)
_ZN65_INTERNAL_ebe2f5a5_29_flash_fwd_hdim64_bf16_sm80_cu_cb12e5b6_35634cuda3std3__467_GLOBAL__N__ebe2f5a5_29_flash_fwd_hdim64_bf16_sm80_cu_cb12e5b6_35636ignoreE:
	.zero		1
	.type		_ZN65_INTERNAL_ebe2f5a5_29_flash_fwd_hdim64_bf16_sm80_cu_cb12e5b6_35634cute7productE,@object
	.size		_ZN65_INTERNAL_ebe2f5a5_29_flash_fwd_hdim64_bf16_sm80_cu_cb12e5b6_35634cute7productE,(_ZN65_INTERNAL_ebe2f5a5_29_flash_fwd_hdim64_bf16_sm80_cu_cb12e5b6_35634cuda3std3__45__cpo3endE - _ZN65_INTERNAL_ebe2f5a5_29_flash_fwd_hdim64_bf16_sm80_cu_cb12e5b6_35634cute7productE)
_ZN65_INTERNAL_ebe2f5a5_29_flash_fwd_hdim64_bf16_sm80_cu_cb12e5b6_35634cute7productE:
	.zero		1
	.type		_ZN65_INTERNAL_ebe2f5a5_29_flash_fwd_hdim64_bf16_sm80_cu_cb12e5b6_35634cuda3std3__45__cpo3endE,@object
	.size		_ZN65_INTERNAL_ebe2f5a5_29_flash_fwd_hdim64_bf16_sm80_cu_cb12e5b6_35634cuda3std3__45__cpo3endE,(_ZN65_INTERNAL_ebe2f5a5_29_flash_fwd_hdim64_bf16_sm80_cu_cb12e5b6_35634cuda3std3__419piecewise_constructE - _ZN65_INTERNAL_ebe2f5a5_29_flash_fwd_hdim64_bf16_sm80_cu_cb12e5b6_35634cuda3std3__45__cpo3endE)
_ZN65_INTERNAL_ebe2f5a5_29_flash_fwd_hdim64_bf16_sm80_cu_cb12e5b6_35634cuda3std3__45__cpo3endE:
	.zero		1
	.type		_ZN65_INTERNAL_ebe2f5a5_29_flash_fwd_hdim64_bf16_sm80_cu_cb12e5b6_35634cuda3std3__419piecewise_constructE,@object
	.size		_ZN65_INTERNAL_ebe2f5a5_29_flash_fwd_hdim64_bf16_sm80_cu_cb12e5b6_35634cuda3std3__419piecewise_constructE,(_ZN65_INTERNAL_ebe2f5a5_29_flash_fwd_hdim64_bf16_sm80_cu_cb12e5b6_35634cuda3std3__45__cpo4cendE - _ZN65_INTERNAL_ebe2f5a5_29_flash_fwd_hdim64_bf16_sm80_cu_cb12e5b6_35634cuda3std3__419piecewise_constructE)
_ZN65_INTERNAL_ebe2f5a5_29_flash_fwd_hdim64_bf16_sm80_cu_cb12e5b6_35634cuda3std3__419piecewise_constructE:
	.zero		1
	.type		_ZN65_INTERNAL_ebe2f5a5_29_flash_fwd_hdim64_bf16_sm80_cu_cb12e5b6_35634cuda3std3__45__cpo4cendE,@object
	.size		_ZN65_INTERNAL_ebe2f5a5_29_flash_fwd_hdim64_bf16_sm80_cu_cb12e5b6_35634cuda3std3__45__cpo4cendE,(_ZN65_INTERNAL_ebe2f5a5_29_flash_fwd_hdim64_bf16_sm80_cu_cb12e5b6_35634cuda3std6ranges3__45__cpo4swapE - _ZN65_INTERNAL_ebe2f5a5_29_flash_fwd_hdim64_bf16_sm80_cu_cb12e5b6_35634cuda3std3__45__cpo4cendE)
_ZN65_INTERNAL_ebe2f5a5_29_flash_fwd_hdim64_bf16_sm80_cu_cb12e5b6_35634cuda3std3__45__cpo4cendE:
	.zero		1
	.type		_ZN65_INTERNAL_ebe2f5a5_29_flash_fwd_hdim64_bf16_sm80_cu_cb12e5b6_35634cuda3std6ranges3__45__cpo4swapE,@object
	.size		_ZN65_INTERNAL_ebe2f5a5_29_flash_fwd_hdim64_bf16_sm80_cu_cb12e5b6_35634cuda3std6ranges3__45__cpo4swapE,(.L_7 - _ZN65_INTERNAL_ebe2f5a5_29_flash_fwd_hdim64_bf16_sm80_cu_cb12e5b6_35634cuda3std6ranges3__45__cpo4swapE)
_ZN65_INTERNAL_ebe2f5a5_29_flash_fwd_hdim64_bf16_sm80_cu_cb12e5b6_35634cuda3std6ranges3__45__cpo4swapE:
	.zero		1
.L_7:


//--------------------- .nv.constant0._ZN7cutlass13device_kernelIN5flash19enable_sm80_to_sm89INS1_16FlashAttnFwdSm80INS1_25CollectiveMainloopFwdSm80ILi4ELi1ELb0EN4cute5tupleIJNS5_1CILi128EEENS7_ILi112EEENS7_ILi64EEEEEELi64ENS_10bfloat16_tEfNS_4arch4Sm80ELb0ELb0ELb0ELb0ELb0ELb0ELb1ELb0EEENS1_21CollectiveEpilogueFwdINS6_IJS8_SA_S9_EEENS6_IJNS7_ILi1EEESI_SI_EEESC_SE_Li128ELb0ELb1ELb0ELb0EEENS1_19SingleTileSchedulerILb0ELb0ELb1ELi128EEEEEEEEEvNT_6ParamsE --------------------------
	.section	.nv.constant0._ZN7cutlass13device_kernelIN5flash19enable_sm80_to_sm89INS1_16FlashAttnFwdSm80INS1_25CollectiveMainloopFwdSm80ILi4ELi1ELb0EN4cute5tupleIJNS5_1CILi128EEENS7_ILi112EEENS7_ILi64EEEEEELi64ENS_10bfloat16_tEfNS_4arch4Sm80ELb0ELb0ELb0ELb0ELb0ELb0ELb1ELb0EEENS1_21CollectiveEpilogueFwdINS6_IJS8_SA_S9_EEENS6_IJNS7_ILi1EEESI_SI_EEESC_SE_Li128ELb0ELb1ELb0ELb0EEENS1_19SingleTileSchedulerILb0ELb0ELb1ELi128EEEEEEEEEvNT_6ParamsE,"a",@progbits
	.sectionflags	@""
	.align	4
.nv.constant0._ZN7cutlass13device_kernelIN5flash19enable_sm80_to_sm89INS1_16FlashAttnFwdSm80INS1_25CollectiveMainloopFwdSm80ILi4ELi1ELb0EN4cute5tupleIJNS5_1CILi128EEENS7_ILi112EEENS7_ILi64EEEEEELi64ENS_10bfloat16_tEfNS_4arch4Sm80ELb0ELb0ELb0ELb0ELb0ELb0ELb1ELb0EEENS1_21CollectiveEpilogueFwdINS6_IJS8_SA_S9_EEENS6_IJNS7_ILi1EEESI_SI_EEESC_SE_Li128ELb0ELb1ELb0ELb0EEENS1_19SingleTileSchedulerILb0ELb0ELb1ELi128EEEEEEEEEvNT_6ParamsE:
	.zero		1576


//--------------------- .nv.constant0._ZN7cutlass13device_kernelIN5flash19enable_sm80_to_sm89INS1_16FlashAttnFwdSm80INS1_25CollectiveMainloopFwdSm80ILi4ELi1ELb0EN4cute5tupleIJNS5_1CILi128EEENS7_ILi112EEENS7_ILi64EEEEEELi64ENS_10bfloat16_tEfNS_4arch4Sm80ELb0ELb0ELb0ELb1ELb0ELb0ELb1ELb0EEENS1_21CollectiveEpilogueFwdINS6_IJS8_SA_S9_EEENS6_IJNS7_ILi1EEESI_SI_EEESC_SE_Li128ELb1ELb1ELb0ELb0EEENS1_19SingleTileSchedulerILb1ELb0ELb1ELi128EEEEEEEEEvNT_6ParamsE --------------------------
	.section	.nv.constant0._ZN7cutlass13device_kernelIN5flash19enable_sm80_to_sm89INS1_16FlashAttnFwdSm80INS1_25CollectiveMainloopFwdSm80ILi4ELi1ELb0EN4cute5tupleIJNS5_1CILi128EEENS7_ILi112EEENS7_ILi64EEEEEELi64ENS_10bfloat16_tEfNS_4arch4Sm80ELb0ELb0ELb0ELb1ELb0ELb0ELb1ELb0EEENS1_21CollectiveEpilogueFwdINS6_IJS8_SA_S9_EEENS6_IJNS7_ILi1EEESI_SI_EEESC_SE_Li128ELb1ELb1ELb0ELb0EEENS1_19SingleTileSchedulerILb1ELb0ELb1ELi128EEEEEEEEEvNT_6ParamsE,"a",@progbits
	.sectionflags	@""
	.align	4
.nv.constant0._ZN7cutlass13device_kernelIN5flash19enable_sm80_to_sm89INS1_16FlashAttnFwdSm80INS1_25CollectiveMainloopFwdSm80ILi4ELi1ELb0EN4cute5tupleIJNS5_1CILi128EEENS7_ILi112EEENS7_ILi64EEEEEELi64ENS_10bfloat16_tEfNS_4arch4Sm80ELb0ELb0ELb0ELb1ELb0ELb0ELb1ELb0EEENS1_21CollectiveEpilogueFwdINS6_IJS8_SA_S9_EEENS6_IJNS7_ILi1EEESI_SI_EEESC_SE_Li128ELb1ELb1ELb0ELb0EEENS1_19SingleTileSchedulerILb1ELb0ELb1ELi128EEEEEEEEEvNT_6ParamsE:
	.zero		1576


//--------------------- .nv.constant0._ZN7cutlass13device_kernelIN5flash19enable_sm80_to_sm89INS1_16FlashAttnFwdSm80INS1_25CollectiveMainloopFwdSm80ILi4ELi1ELb0EN4cute5tupleIJNS5_1CILi128EEENS7_ILi112EEENS7_ILi64EEEEEELi64ENS_10bfloat16_tEfNS_4arch4Sm80ELb0ELb0ELb0ELb1ELb0ELb1ELb1ELb0EEENS1_21CollectiveEpilogueFwdINS6_IJS8_SA_S9_EEENS6_IJNS7_ILi1EEESI_SI_EEESC_SE_Li128ELb1ELb1ELb0ELb0EEENS1_19SingleTileSchedulerILb1ELb0ELb1ELi128EEEEEEEEEvNT_6ParamsE --------------------------
	.section	.nv.constant0._ZN7cutlass13device_kernelIN5flash19enable_sm80_to_sm89INS1_16FlashAttnFwdSm80INS1_25CollectiveMainloopFwdSm80ILi4ELi1ELb0EN4cute5tupleIJNS5_1CILi128EEENS7_ILi112EEENS7_ILi64EEEEEELi64ENS_10bfloat16_tEfNS_4arch4Sm80ELb0ELb0ELb0ELb1ELb0ELb1ELb1ELb0EEENS1_21CollectiveEpilogueFwdINS6_IJS8_SA_S9_EEENS6_IJNS7_ILi1EEESI_SI_EEESC_SE_Li128ELb1ELb1ELb0ELb0EEENS1_19SingleTileSchedulerILb1ELb0ELb1ELi128EEEEEEEEEvNT_6ParamsE,"a",@progbits
	.sectionflags	@""
	.align	4
.nv.constant0._ZN7cutlass13device_kernelIN5flash19enable_sm80_to_sm89INS1_16FlashAttnFwdSm80INS1_25CollectiveMainloopFwdSm80ILi4ELi1ELb0EN4cute5tupleIJNS5_1CILi128EEENS7_ILi112EEENS7_ILi64EEEEEELi64ENS_10bfloat16_tEfNS_4arch4Sm80ELb0ELb0ELb0ELb1ELb0ELb1ELb1ELb0EEENS1_21CollectiveEpilogueFwdINS6_IJS8_SA_S9_EEENS6_IJNS7_ILi1EEESI_SI_EEESC_SE_Li128ELb1ELb1ELb0ELb0EEENS1_19SingleTileSchedulerILb1ELb0ELb1ELi128EEEEEEEEEvNT_6ParamsE:
	.zero		1576


//--------------------- .nv.constant0._ZN7cutlass13device_kernelIN5flash19enable_sm80_to_sm89INS1_16FlashAttnFwdSm80INS1_25CollectiveMainloopFwdSm80ILi4ELi1ELb0EN4cute5tupleIJNS5_1CILi128EEENS7_ILi96EEENS7_ILi64EEEEEELi64ENS_10bfloat16_tEfNS_4arch4Sm80ELb0ELb1ELb0ELb0ELb0ELb0ELb1ELb0EEENS1_21CollectiveEpilogueFwdINS6_IJS8_SA_S9_EEENS6_IJNS7_ILi1EEESI_SI_EEESC_SE_Li128ELb0ELb1ELb0ELb0EEENS1_19SingleTileSchedulerILb0ELb0ELb1ELi128EEEEEEEEEvNT_6ParamsE --------------------------
	.section	.nv.constant0._ZN7cutlass13device_kernelIN5flash19enable_sm80_to_sm89INS1_16FlashAttnFwdSm80INS1_25CollectiveMainloopFwdSm80ILi4ELi1ELb0EN4cute5tupleIJNS5_1CILi128EEENS7_ILi96EEENS7_ILi64EEEEEELi64ENS_10bfloat16_tEfNS_4arch4Sm80ELb0ELb1ELb0ELb0ELb0ELb0ELb1ELb0EEENS1_21CollectiveEpilogueFwdINS6_IJS8_SA_S9_EEENS6_IJNS7_ILi1EEESI_SI_EEESC_SE_Li128ELb0ELb1ELb0ELb0EEENS1_19SingleTileSchedulerILb0ELb0ELb1ELi128EEEEEEEEEvNT_6ParamsE,"a",@progbits
	.sectionflags	@""
	.align	4
.nv.constant0._ZN7cutlass13device_kernelIN5flash19enable_sm80_to_sm89INS1_16FlashAttnFwdSm80INS1_25CollectiveMainloopFwdSm80ILi4ELi1ELb0EN4cute5tupleIJNS5_1CILi128EEENS7_ILi96EEENS7_ILi64EEEEEELi64ENS_10bfloat16_tEfNS_4arch4Sm80ELb0ELb1ELb0ELb0ELb0ELb0ELb1ELb0EEENS1_21CollectiveEpilogueFwdINS6_IJS8_SA_S9_EEENS6_IJNS7_ILi1EEESI_SI_EEESC_SE_Li128ELb0ELb1ELb0ELb0EEENS1_19SingleTileSchedulerILb0ELb0ELb1ELi128EEEEEEEEEvNT_6ParamsE:
	.zero		1576


//--------------------- .nv.constant0._ZN7cutlass13device_kernelIN5flash19enable_sm80_to_sm89INS1_16FlashAttnFwdSm80INS1_25CollectiveMainloopFwdSm80ILi4ELi1ELb0EN4cute5tupleIJNS5_1CILi128EEENS7_ILi96EEENS7_ILi64EEEEEELi64ENS_10bfloat16_tEfNS_4arch4Sm80ELb0ELb1ELb0ELb1ELb0ELb0ELb1ELb0EEENS1_21CollectiveEpilogueFwdINS6_IJS8_SA_S9_EEENS6_IJNS7_ILi1EEESI_SI_EEESC_SE_Li128ELb1ELb1ELb0ELb0EEENS1_19SingleTileSchedulerILb1ELb0ELb1ELi128EEEEEEEEEvNT_6ParamsE --------------------------
	.section	.nv.constant0._ZN7cutlass13device_kernelIN5flash19enable_sm80_to_sm89INS1_16FlashAttnFwdSm80INS1_25CollectiveMainloopFwdSm80ILi4ELi1ELb0EN4cute5tupleIJNS5_1CILi128EEENS7_ILi96EEENS7_ILi64EEEEEELi64ENS_10bfloat16_tEfNS_4arch4Sm80ELb0ELb1ELb0ELb1ELb0ELb0ELb1ELb0EEENS1_21CollectiveEpilogueFwdINS6_IJS8_SA_S9_EEENS6_IJNS7_ILi1EEESI_SI_EEESC_SE_Li128ELb1ELb1ELb0ELb0EEENS1_19SingleTileSchedulerILb1ELb0ELb1ELi128EEEEEEEEEvNT_6ParamsE,"a",@progbits
	.sectionflags	@""
	.align	4
.nv.constant0._ZN7cutlass13device_kernelIN5flash19enable_sm80_to_sm89INS1_16FlashAttnFwdSm80INS1_25CollectiveMainloopFwdSm80ILi4ELi1ELb0EN4cute5tupleIJNS5_1CILi128EEENS7_ILi96EEENS7_ILi64EEEEEELi64ENS_10bfloat16_tEfNS_4arch4Sm80ELb0ELb1ELb0ELb1ELb0ELb0ELb1ELb0EEENS1_21CollectiveEpilogueFwdINS6_IJS8_SA_S9_EEENS6_IJNS7_ILi1EEESI_SI_EEESC_SE_Li128ELb1ELb1ELb0ELb0EEENS1_19SingleTileSchedulerILb1ELb0ELb1ELi128EEEEEEEEEvNT_6ParamsE:
	.zero		1576


//--------------------- .nv.constant0._ZN7cutlass13device_kernelIN5flash19enable_sm80_to_sm89INS1_16FlashAttnFwdSm80INS1_25CollectiveMainloopFwdSm80ILi4ELi1ELb0EN4cute5tupleIJNS5_1CILi128EEENS7_ILi96EEENS7_ILi64EEEEEELi64ENS_10bfloat16_tEfNS_4arch4Sm80ELb0ELb1ELb0ELb1ELb0ELb1ELb1ELb0EEENS1_21CollectiveEpilogueFwdINS6_IJS8_SA_S9_EEENS6_IJNS7_ILi1EEESI_SI_EEESC_SE_Li128ELb1ELb1ELb0ELb0EEENS1_19SingleTileSchedulerILb1ELb0ELb1ELi128EEEEEEEEEvNT_6ParamsE --------------------------
	.section	.nv.constant0._ZN7cutlass13device_kernelIN5flash19enable_sm80_to_sm89INS1_16FlashAttnFwdSm80INS1_25CollectiveMainloopFwdSm80ILi4ELi1ELb0EN4cute5tupleIJNS5_1CILi128EEENS7_ILi96EEENS7_ILi64EEEEEELi64ENS_10bfloat16_tEfNS_4arch4Sm80ELb0ELb1ELb0ELb1ELb0ELb1ELb1ELb0EEENS1_21CollectiveEpilogueFwdINS6_IJS8_SA_S9_EEENS6_IJNS7_ILi1EEESI_SI_EEESC_SE_Li128ELb1ELb1ELb0ELb0EEENS1_19SingleTileSchedulerILb1ELb0ELb1ELi128EEEEEEEEEvNT_6ParamsE,"a",@progbits
	.sectionflags	@""
	.align	4
.nv.constant0._ZN7cutlass13device_kernelIN5flash19enable_sm80_to_sm89INS1_16FlashAttnFwdSm80INS1_25CollectiveMainloopFwdSm80ILi4ELi1ELb0EN4cute5tupleIJNS5_1CILi128EEENS7_ILi96EEENS7_ILi64EEEEEELi64ENS_10bfloat16_tEfNS_4arch4Sm80ELb0ELb1ELb0ELb1ELb0ELb1ELb1ELb0EEENS1_21CollectiveEpilogueFwdINS6_IJS8_SA_S9_EEENS6_IJNS7_ILi1EEESI_SI_EEESC_SE_Li128ELb1ELb1ELb0ELb0EEENS1_19SingleTileSchedulerILb1ELb0ELb1ELi128EEEEEEEEEvNT_6ParamsE:
	.zero		1576


//--------------------- .nv.constant0._ZN7cutlass13device_kernelIN5flash19enable_sm80_to_sm89INS1_16FlashAttnFwdSm80INS1_25CollectiveMainloopFwdSm80ILi4ELi1ELb0EN4cute5tupleIJNS5_1CILi128EEENS7_ILi112EEENS7_ILi64EEEEEELi64ENS_10bfloat16_tEfNS_4arch4Sm80ELb1ELb0ELb0ELb0ELb0ELb0ELb1ELb0EEENS1_21CollectiveEpilogueFwdINS6_IJS8_SA_S9_EEENS6_IJNS7_ILi1EEESI_SI_EEESC_SE_Li128ELb0ELb1ELb0ELb0EEENS1_30DynamicPersistentTileSchedulerILi128ELi128ELb0ELb1ELb0EEEEEEEEEvNT_6ParamsE --------------------------
	.section	.nv.constant0._ZN7cutlass13device_kernelIN5flash19enable_sm80_to_sm89INS1_16FlashAttnFwdSm80INS1_25CollectiveMainloopFwdSm80ILi4ELi1ELb0EN4cute5tupleIJNS5_1CILi128EEENS7_ILi112EEENS7_ILi64EEEEEELi64ENS_10bfloat16_tEfNS_4arch4Sm80ELb1ELb0ELb0ELb0ELb0ELb0ELb1ELb0EEENS1_21CollectiveEpilogueFwdINS6_IJS8_SA_S9_EEENS6_IJNS7_ILi1EEESI_SI_EEESC_SE_Li128ELb0ELb1ELb0ELb0EEENS1_30DynamicPersistentTileSchedulerILi128ELi128ELb0ELb1ELb0EEEEEEEEEvNT_6ParamsE,"a",@progbits
	.sectionflags	@""
	.align	4
.nv.constant0._ZN7cutlass13device_kernelIN5flash19enable_sm80_to_sm89INS1_16FlashAttnFwdSm80INS1_25CollectiveMainloopFwdSm80ILi4ELi1ELb0EN4cute5tupleIJNS5_1CILi128EEENS7_ILi112EEENS7_ILi64EEEEEELi64ENS_10bfloat16_tEfNS_4arch4Sm80ELb1ELb0ELb0ELb0ELb0ELb0ELb1ELb0EEENS1_21CollectiveEpilogueFwdINS6_IJS8_SA_S9_EEENS6_IJNS7_ILi1EEESI_SI_EEESC_SE_Li128ELb0ELb1ELb0ELb0EEENS1_30DynamicPersistentTileSchedulerILi128ELi128ELb0ELb1ELb0EEEEEEEEEvNT_6ParamsE:
	.zero		1592


//--------------------- .nv.constant0._ZN7cutlass13device_kernelIN5flash19enable_sm80_to_sm89INS1_16FlashAttnFwdSm80INS1_25CollectiveMainloopFwdSm80ILi4ELi1ELb0EN4cute5tupleIJNS5_1CILi128EEENS7_ILi112EEENS7_ILi64EEEEEELi64ENS_10bfloat16_tEfNS_4arch4Sm80ELb1ELb0ELb0ELb1ELb0ELb0ELb1ELb0EEENS1_21CollectiveEpilogueFwdINS6_IJS8_SA_S9_EEENS6_IJNS7_ILi1EEESI_SI_EEESC_SE_Li128ELb1ELb1ELb0ELb0EEENS1_19SingleTileSchedulerILb1ELb0ELb1ELi128EEEEEEEEEvNT_6ParamsE --------------------------
	.section	.nv.constant0._ZN7cutlass13device_kernelIN5flash19enable_sm80_to_sm89INS1_16FlashAttnFwdSm80INS1_25CollectiveMainloopFwdSm80ILi4ELi1ELb0EN4cute5tupleIJNS5_1CILi128EEENS7_ILi112EEENS7_ILi64EEEEEELi64ENS_10bfloat16_tEfNS_4arch4Sm80ELb1ELb0ELb0ELb1ELb0ELb0ELb1ELb0EEENS1_21CollectiveEpilogueFwdINS6_IJS8_SA_S9_EEENS6_IJNS7_ILi1EEESI_SI_EEESC_SE_Li128ELb1ELb1ELb0ELb0EEENS1_19SingleTileSchedulerILb1ELb0ELb1ELi128EEEEEEEEEvNT_6ParamsE,"a",@progbits
	.sectionflags	@""
	.align	4
.nv.constant0._ZN7cutlass13device_kernelIN5flash19enable_sm80_to_sm89INS1_16FlashAttnFwdSm80INS1_25CollectiveMainloopFwdSm80ILi4ELi1ELb0EN4cute5tupleIJNS5_1CILi128EEENS7_ILi112EEENS7_ILi64EEEEEELi64ENS_10bfloat16_tEfNS_4arch4Sm80ELb1ELb0ELb0ELb1ELb0ELb0ELb1ELb0EEENS1_21CollectiveEpilogueFwdINS6_IJS8_SA_S9_EEENS6_IJNS7_ILi1EEESI_SI_EEESC_SE_Li128ELb1ELb1ELb0ELb0EEENS1_19SingleTileSchedulerILb1ELb0ELb1ELi128EEEEEEEEEvNT_6ParamsE:
	.zero		1576


//--------------------- .nv.constant0._ZN7cutlass13device_kernelIN5flash19enable_sm80_to_sm89INS1_16FlashAttnFwdSm80INS1_25CollectiveMainloopFwdSm80ILi4ELi1ELb0EN4cute5tupleIJNS5_1CILi128EEENS7_ILi112EEENS7_ILi64EEEEEELi64ENS_10bfloat16_tEfNS_4arch4Sm80ELb1ELb0ELb0ELb1ELb0ELb1ELb1ELb0EEENS1_21CollectiveEpilogueFwdINS6_IJS8_SA_S9_EEENS6_IJNS7_ILi1EEESI_SI_EEESC_SE_Li128ELb1ELb1ELb0ELb0EEENS1_19SingleTileSchedulerILb1ELb0ELb1ELi128EEEEEEEEEvNT_6ParamsE --------------------------
	.section	.nv.constant0._ZN7cutlass13device_kernelIN5flash19enable_sm80_to_sm89INS1_16FlashAttnFwdSm80INS1_25CollectiveMainloopFwdSm80ILi4ELi1ELb0EN4cute5tupleIJNS5_1CILi128EEENS7_ILi112EEENS7_ILi64EEEEEELi64ENS_10bfloat16_tEfNS_4arch4Sm80ELb1ELb0ELb0ELb1ELb0ELb1ELb1ELb0EEENS1_21CollectiveEpilogueFwdINS6_IJS8_SA_S9_EEENS6_IJNS7_ILi1EEESI_SI_EEESC_SE_Li128ELb1ELb1ELb0ELb0EEENS1_19SingleTileSchedulerILb1ELb0ELb1ELi128EEEEEEEEEvNT_6ParamsE,"a",@progbits
	.sectionflags	@""
	.align	4
.nv.constant0._ZN7cutlass13device_kernelIN5flash19enable_sm80_to_sm89INS1_16FlashAttnFwdSm80INS1_25CollectiveMainloopFwdSm80ILi4ELi1ELb0EN4cute5tupleIJNS5_1CILi128EEENS7_ILi112EEENS7_ILi64EEEEEELi64ENS_10bfloat16_tEfNS_4arch4Sm80ELb1ELb0ELb0ELb1ELb0ELb1ELb1ELb0EEENS1_21CollectiveEpilogueFwdINS6_IJS8_SA_S9_EEENS6_IJNS7_ILi1EEESI_SI_EEESC_SE_Li128ELb1ELb1ELb0ELb0EEENS1_19SingleTileSchedulerILb1ELb0ELb1ELi128EEEEEEEEEvNT_6ParamsE:
	.zero		1576


//--------------------- SYMBOLS --------------------------

	.type		.nv.reservedSmem.offset0,@object
	.size		.nv.reservedSmem.offset0,0x4
